	.target	sm_100a

	.elftype	@"ET_EXEC"


//--------------------- .note.nv.tkinfo           --------------------------
	.section	.note.nv.tkinfo,"",@"SHT_NOTE"
	.sectionflags	@"SHF_NOTE_NV_TKINFO"
	.tkinfo
        /*0018*/ 	.word	0x00000002
        /*0030*/ 	.string	""
        /*0030*/ 	.string	"ptxas"
        /*0030*/ 	.string	"Cuda compilation tools, release 13.0, V13.0.88"
        /*0030*/ 	.string	"Build cuda_13.0.r13.0/compiler.36424714_0"
        /*0030*/ 	.string	"-arch sm_100a -m 64 "



//--------------------- .note.nv.cuinfo           --------------------------
	.section	.note.nv.cuinfo,"",@"SHT_NOTE"
	.sectionflags	@"SHF_NOTE_NV_CUINFO"
        /*0018*/ 	.short	0x0002
        /*001a*/ 	.short	0x0064
        /*001c*/ 	.short	0x0082
	.zero		2


//--------------------- .nv.info                  --------------------------
	.section	.nv.info,"",@"SHT_CUDA_INFO"
	.align	4


	//----- nvinfo : EIATTR_REGCOUNT
	.align		4
        /*0000*/ 	.byte	0x04, 0x2f
        /*0002*/ 	.short	(.L_20 - .L_19)
	.align		4
.L_19:
        /*0004*/ 	.word	index@(_ZN7cutlass13device_kernelINS_4gemm6kernel13GemmUniversalIN4cute5tupleIJiiiiEEENS1_10collective13CollectiveMmaINS1_35MainloopSm100TmaUmmaWarpSpecializedILi5ELi2ELi2ENS5_IJNS4_1CILi1EEESB_SB_EEEEENS5_IJNSA_ILi128EEENSA_ILi256EEENSA_ILi32EEEEEEaNS5_IJlSB_lEEEaSI_NS4_8TiledMMAINS4_8MMA_AtomIJNS4_15SM100_MMA_S8_SSIaaiLi128ELi256ELNS4_4UMMA5MajorE0ELSN_0ELNSM_8SaturateE0EEEEEENS4_6LayoutISC_NS5_IJNSA_ILi0EEESS_SS_EEEEENS5_IJNS4_10UnderscoreESV_SV_EEEEENS4_13SM90_TMA_LOADENS4_14ComposedLayoutINS4_7SwizzleILi1ELi4ELi3EEENS4_18smem_ptr_flag_bitsILi8EEENSR_INS5_IJNSA_ILi8EEESG_EEENS5_IJSG_SB_EEEEEEEvNS4_8identityESY_S18_vS19_EENS_8epilogue10collective18CollectiveEpilogueINS1B_23Sm100TmaWarpSpecializedILi4ELi2ELi64ELb0ELb0EEEJSH_NS5_IJNSR_ISE_SB_EENSR_INSA_ILi64EEESB_EEEEEaSI_aSI_NS1B_6fusion15FusionCallbacksIS1F_NS1K_17LinearCombinationIaiaiLNS_15FloatRoundStyleE2EEESH_S1J_JEEENS4_5SM1004TMEM4LOAD26SM100_TMEM_LOAD_32dp32b64xESY_NSZ_INS10_ILi2ELi4ELi3EEES13_NSR_INS5_IJS14_S1H_EEENS5_IJS1H_SB_EEEEEEENS4_39AutoVectorizingCopyWithAssumedAlignmentILi128EEENS4_14SM90_TMA_STOREES1Y_S20_S20_EEEvvEEEEvNT_6ParamsE)
        /*0008*/ 	.word	0x000000af


	//----- nvinfo : EIATTR_FRAME_SIZE
	.align		4
.L_20:
        /*000c*/ 	.byte	0x04, 0x11
        /*000e*/ 	.short	(.L_22 - .L_21)
	.align		4
.L_21:
        /*0010*/ 	.word	index@($__internal_2_$__cuda_sm10x_tcgen05_guardrail_trap_unallocated_columns_being_dealloced)
        /*0014*/ 	.word	0x00000000


	//----- nvinfo : EIATTR_FRAME_SIZE
	.align		4
.L_22:
        /*0018*/ 	.byte	0x04, 0x11
        /*001a*/ 	.short	(.L_24 - .L_23)
	.align		4
.L_23:
        /*001c*/ 	.word	index@($__internal_1_$__cuda_sm10x_tcgen05_guardrail_trap_phase_invalid_during_alloc)
        /*0020*/ 	.word	0x00000000


	//----- nvinfo : EIATTR_FRAME_SIZE
	.align		4
.L_24:
        /*0024*/ 	.byte	0x04, 0x11
        /*0026*/ 	.short	(.L_26 - .L_25)
	.align		4
.L_25:
        /*0028*/ 	.word	index@($__internal_0_$__cuda_sm10x_tcgen05_guardrail_trap_col_being_dealloced_not_returned_by_alloc)
        /*002c*/ 	.word	0x00000000


	//----- nvinfo : EIATTR_FRAME_SIZE
	.align		4
.L_26:
        /*0030*/ 	.byte	0x04, 0x11
        /*0032*/ 	.short	(.L_28 - .L_27)
	.align		4
.L_27:
        /*0034*/ 	.word	index@(_ZN7cutlass13device_kernelINS_4gemm6kernel13GemmUniversalIN4cute5tupleIJiiiiEEENS1_10collective13CollectiveMmaINS1_35MainloopSm100TmaUmmaWarpSpecializedILi5ELi2ELi2ENS5_IJNS4_1CILi1EEESB_SB_EEEEENS5_IJNSA_ILi128EEENSA_ILi256EEENSA_ILi32EEEEEEaNS5_IJlSB_lEEEaSI_NS4_8TiledMMAINS4_8MMA_AtomIJNS4_15SM100_MMA_S8_SSIaaiLi128ELi256ELNS4_4UMMA5MajorE0ELSN_0ELNSM_8SaturateE0EEEEEENS4_6LayoutISC_NS5_IJNSA_ILi0EEESS_SS_EEEEENS5_IJNS4_10UnderscoreESV_SV_EEEEENS4_13SM90_TMA_LOADENS4_14ComposedLayoutINS4_7SwizzleILi1ELi4ELi3EEENS4_18smem_ptr_flag_bitsILi8EEENSR_INS5_IJNSA_ILi8EEESG_EEENS5_IJSG_SB_EEEEEEEvNS4_8identityESY_S18_vS19_EENS_8epilogue10collective18CollectiveEpilogueINS1B_23Sm100TmaWarpSpecializedILi4ELi2ELi64ELb0ELb0EEEJSH_NS5_IJNSR_ISE_SB_EENSR_INSA_ILi64EEESB_EEEEEaSI_aSI_NS1B_6fusion15FusionCallbacksIS1F_NS1K_17LinearCombinationIaiaiLNS_15FloatRoundStyleE2EEESH_S1J_JEEENS4_5SM1004TMEM4LOAD26SM100_TMEM_LOAD_32dp32b64xESY_NSZ_INS10_ILi2ELi4ELi3EEES13_NSR_INS5_IJS14_S1H_EEENS5_IJS1H_SB_EEEEEEENS4_39AutoVectorizingCopyWithAssumedAlignmentILi128EEENS4_14SM90_TMA_STOREES1Y_S20_S20_EEEvvEEEEvNT_6ParamsE)
        /*0038*/ 	.word	0x00000000


	//----- nvinfo : EIATTR_MIN_STACK_SIZE
	.align		4
.L_28:
        /*003c*/ 	.byte	0x04, 0x12
        /*003e*/ 	.short	(.L_30 - .L_29)
	.align		4
.L_29:
        /*0040*/ 	.word	index@(_ZN7cutlass13device_kernelINS_4gemm6kernel13GemmUniversalIN4cute5tupleIJiiiiEEENS1_10collective13CollectiveMmaINS1_35MainloopSm100TmaUmmaWarpSpecializedILi5ELi2ELi2ENS5_IJNS4_1CILi1EEESB_SB_EEEEENS5_IJNSA_ILi128EEENSA_ILi256EEENSA_ILi32EEEEEEaNS5_IJlSB_lEEEaSI_NS4_8TiledMMAINS4_8MMA_AtomIJNS4_15SM100_MMA_S8_SSIaaiLi128ELi256ELNS4_4UMMA5MajorE0ELSN_0ELNSM_8SaturateE0EEEEEENS4_6LayoutISC_NS5_IJNSA_ILi0EEESS_SS_EEEEENS5_IJNS4_10UnderscoreESV_SV_EEEEENS4_13SM90_TMA_LOADENS4_14ComposedLayoutINS4_7SwizzleILi1ELi4ELi3EEENS4_18smem_ptr_flag_bitsILi8EEENSR_INS5_IJNSA_ILi8EEESG_EEENS5_IJSG_SB_EEEEEEEvNS4_8identityESY_S18_vS19_EENS_8epilogue10collective18CollectiveEpilogueINS1B_23Sm100TmaWarpSpecializedILi4ELi2ELi64ELb0ELb0EEEJSH_NS5_IJNSR_ISE_SB_EENSR_INSA_ILi64EEESB_EEEEEaSI_aSI_NS1B_6fusion15FusionCallbacksIS1F_NS1K_17LinearCombinationIaiaiLNS_15FloatRoundStyleE2EEESH_S1J_JEEENS4_5SM1004TMEM4LOAD26SM100_TMEM_LOAD_32dp32b64xESY_NSZ_INS10_ILi2ELi4ELi3EEES13_NSR_INS5_IJS14_S1H_EEENS5_IJS1H_SB_EEEEEEENS4_39AutoVectorizingCopyWithAssumedAlignmentILi128EEENS4_14SM90_TMA_STOREES1Y_S20_S20_EEEvvEEEEvNT_6ParamsE)
        /*0044*/ 	.word	0x00000000
.L_30:


//--------------------- .nv.compat                --------------------------
	.section	.nv.compat,"",@"SHT_CUDA_COMPAT_INFO"
	.align	4
        /*0000*/ 	.byte	0x02, 0x09, 0x01, 0x00, 0x02, 0x02, 0x03, 0x00, 0x02, 0x05, 0x06, 0x00, 0x03, 0x07, 0x01, 0x01
        /*0010*/ 	.byte	0x02, 0x03, 0x01, 0x00, 0x02, 0x06, 0x01, 0x00, 0x04, 0x0b, 0x08, 0x00, 0x01, 0x00, 0x00, 0x00
        /*0020*/ 	.byte	0x00, 0x00, 0x00, 0x00


//--------------------- .nv.info._ZN7cutlass13device_kernelINS_4gemm6kernel13GemmUniversalIN4cute5tupleIJiiiiEEENS1_10collective13CollectiveMmaINS1_35MainloopSm100TmaUmmaWarpSpecializedILi5ELi2ELi2ENS5_IJNS4_1CILi1EEESB_SB_EEEEENS5_IJNSA_ILi128EEENSA_ILi256EEENSA_ILi32EEEEEEaNS5_IJlSB_lEEEaSI_NS4_8TiledMMAINS4_8MMA_AtomIJNS4_15SM100_MMA_S8_SSIaaiLi128ELi256ELNS4_4UMMA5MajorE0ELSN_0ELNSM_8SaturateE0EEEEEENS4_6LayoutISC_NS5_IJNSA_ILi0EEESS_SS_EEEEENS5_IJNS4_10UnderscoreESV_SV_EEEEENS4_13SM90_TMA_LOADENS4_14ComposedLayoutINS4_7SwizzleILi1ELi4ELi3EEENS4_18smem_ptr_flag_bitsILi8EEENSR_INS5_IJNSA_ILi8EEESG_EEENS5_IJSG_SB_EEEEEEEvNS4_8identityESY_S18_vS19_EENS_8epilogue10collective18CollectiveEpilogueINS1B_23Sm100TmaWarpSpecializedILi4ELi2ELi64ELb0ELb0EEEJSH_NS5_IJNSR_ISE_SB_EENSR_INSA_ILi64EEESB_EEEEEaSI_aSI_NS1B_6fusion15FusionCallbacksIS1F_NS1K_17LinearCombinationIaiaiLNS_15FloatRoundStyleE2EEESH_S1J_JEEENS4_5SM1004TMEM4LOAD26SM100_TMEM_LOAD_32dp32b64xESY_NSZ_INS10_ILi2ELi4ELi3EEES13_NSR_INS5_IJS14_S1H_EEENS5_IJS1H_SB_EEEEEEENS4_39AutoVectorizingCopyWithAssumedAlignmentILi128EEENS4_14SM90_TMA_STOREES1Y_S20_S20_EEEvvEEEEvNT_6ParamsE --------------------------
	.section	.nv.info._ZN7cutlass13device_kernelINS_4gemm6kernel13GemmUniversalIN4cute5tupleIJiiiiEEENS1_10collective13CollectiveMmaINS1_35MainloopSm100TmaUmmaWarpSpecializedILi5ELi2ELi2ENS5_IJNS4_1CILi1EEESB_SB_EEEEENS5_IJNSA_ILi128EEENSA_ILi256EEENSA_ILi32EEEEEEaNS5_IJlSB_lEEEaSI_NS4_8TiledMMAINS4_8MMA_AtomIJNS4_15SM100_MMA_S8_SSIaaiLi128ELi256ELNS4_4UMMA5MajorE0ELSN_0ELNSM_8SaturateE0EEEEEENS4_6LayoutISC_NS5_IJNSA_ILi0EEESS_SS_EEEEENS5_IJNS4_10UnderscoreESV_SV_EEEEENS4_13SM90_TMA_LOADENS4_14ComposedLayoutINS4_7SwizzleILi1ELi4ELi3EEENS4_18smem_ptr_flag_bitsILi8EEENSR_INS5_IJNSA_ILi8EEESG_EEENS5_IJSG_SB_EEEEEEEvNS4_8identityESY_S18_vS19_EENS_8epilogue10collective18CollectiveEpilogueINS1B_23Sm100TmaWarpSpecializedILi4ELi2ELi64ELb0ELb0EEEJSH_NS5_IJNSR_ISE_SB_EENSR_INSA_ILi64EEESB_EEEEEaSI_aSI_NS1B_6fusion15FusionCallbacksIS1F_NS1K_17LinearCombinationIaiaiLNS_15FloatRoundStyleE2EEESH_S1J_JEEENS4_5SM1004TMEM4LOAD26SM100_TMEM_LOAD_32dp32b64xESY_NSZ_INS10_ILi2ELi4ELi3EEES13_NSR_INS5_IJS14_S1H_EEENS5_IJS1H_SB_EEEEEEENS4_39AutoVectorizingCopyWithAssumedAlignmentILi128EEENS4_14SM90_TMA_STOREES1Y_S20_S20_EEEvvEEEEvNT_6ParamsE,"",@"SHT_CUDA_INFO"
	.sectionflags	@""
	.align	4


	//----- nvinfo : EIATTR_CUDA_API_VERSION
	.align		4
        /*0000*/ 	.byte	0x04, 0x37
        /*0002*/ 	.short	(.L_32 - .L_31)
.L_31:
        /*0004*/ 	.word	0x00000082


	//----- nvinfo : EIATTR_KPARAM_INFO
	.align		4
.L_32:
        /*0008*/ 	.byte	0x04, 0x17
        /*000a*/ 	.short	(.L_34 - .L_33)
.L_33:
        /*000c*/ 	.word	0x00000000
        /*0010*/ 	.short	0x0000
        /*0012*/ 	.short	0x0000
        /*0014*/ 	.byte	0x00, 0xf0, 0x01, 0x20


	//----- nvinfo : EIATTR_AT_ENTRY_FRAGMENTS
	.align		4
.L_34:
        /*0018*/ 	.byte	0x04, 0x4f
        /*001a*/ 	.short	(.L_36 - .L_35)


	//   ....[0]....
.L_35:
        /*001c*/ 	.word	0x00000006


	//----- nvinfo : EIATTR_RESERVED_SMEM_USED
	.align		4
.L_36:
        /*0020*/ 	.byte	0x01, 0x41
	.zero		2


	//----- nvinfo : EIATTR_SPARSE_MMA_MASK
	.align		4
        /*0024*/ 	.byte	0x03, 0x50
        /*0026*/ 	.short	0x0000


	//----- nvinfo : EIATTR_TCGEN05_1CTA_USED
	.align		4
        /*0028*/ 	.byte	0x01, 0x51
	.zero		2


	//----- nvinfo : EIATTR_MAXREG_COUNT
	.align		4
        /*002c*/ 	.byte	0x03, 0x1b
        /*002e*/ 	.short	0x00ff


	//----- nvinfo : EIATTR_NUM_BARRIERS
	.align		4
        /*0030*/ 	.byte	0x02, 0x4c
        /*0032*/ 	.byte	0x07
	.zero		1


	//----- nvinfo : EIATTR_EXTERNS
	.align		4
        /*0034*/ 	.byte	0x04, 0x0f
        /*0036*/ 	.short	(.L_38 - .L_37)


	//   ....[0]....
	.align		4
.L_37:
        /*0038*/ 	.word	index@(__assertfail)


	//----- nvinfo : EIATTR_MERCURY_ISA_VERSION
	.align		4
.L_38:
        /*003c*/ 	.byte	0x03, 0x5f
        /*003e*/ 	.short	0x0101


	//----- nvinfo : EIATTR_INT_WARP_WIDE_INSTR_OFFSETS
	.align		4
        /*0040*/ 	.byte	0x04, 0x31
        /*0042*/ 	.short	(.L_40 - .L_39)


	//   ....[0]....
.L_39:
        /*0044*/ 	.word	0x00001dd0


	//   ....[1]....
        /*0048*/ 	.word	0x00003640


	//   ....[2]....
        /*004c*/ 	.word	0x00003660


	//   ....[3]....
        /*0050*/ 	.word	0x00003690


	//   ....[4]....
        /*0054*/ 	.word	0x00003fd0


	//   ....[5]....
        /*0058*/ 	.word	0x00004040


	//   ....[6]....
        /*005c*/ 	.word	0x00004120


	//   ....[7]....
        /*0060*/ 	.word	0x000041a0


	//   ....[8]....
        /*0064*/ 	.word	0x000042b0


	//   ....[9]....
        /*0068*/ 	.word	0x00004340


	//   ....[10]....
        /*006c*/ 	.word	0x00004520


	//   ....[11]....
        /*0070*/ 	.word	0x00004680


	//----- nvinfo : EIATTR_COOP_GROUP_MASK_REGIDS
	.align		4
.L_40:
        /*0074*/ 	.byte	0x04, 0x29
        /*0076*/ 	.short	(.L_42 - .L_41)


	//   ....[0]....
.L_41:
        /*0078*/ 	.word	0xffffffff


	//   ....[1]....
        /*007c*/ 	.word	0xffffffff


	//   ....[2]....
        /*0080*/ 	.word	0xffffffff


	//   ....[3]....
        /*0084*/ 	.word	0xffffffff


	//   ....[4]....
        /*0088*/ 	.word	0xffffffff


	//   ....[5]....
        /*008c*/ 	.word	0xffffffff


	//   ....[6]....
        /*0090*/ 	.word	0xffffffff


	//   ....[7]....
        /*0094*/ 	.word	0xffffffff


	//   ....[8]....
        /*0098*/ 	.word	0xffffffff


	//   ....[9]....
        /*009c*/ 	.word	0xffffffff


	//   ....[10]....
        /*00a0*/ 	.word	0xffffffff


	//   ....[11]....
        /*00a4*/ 	.word	0xffffffff


	//   ....[12]....
        /*00a8*/ 	.word	0xffffffff


	//----- nvinfo : EIATTR_COOP_GROUP_INSTR_OFFSETS
	.align		4
.L_42:
        /*00ac*/ 	.byte	0x04, 0x28
        /*00ae*/ 	.short	(.L_44 - .L_43)


	//   ....[0]....
.L_43:
        /*00b0*/ 	.word	0x00000090


	//   ....[1]....
        /*00b4*/ 	.word	0x000004d0


	//   ....[2]....
        /*00b8*/ 	.word	0x00000660


	//   ....[3]....
        /*00bc*/ 	.word	0x00000800


	//   ....[4]....
        /*00c0*/ 	.word	0x00000900


	//   ....[5]....
        /*00c4*/ 	.word	0x00000a70


	//   ....[6]....
        /*00c8*/ 	.word	0x00000bd0


	//   ....[7]....
        /*00cc*/ 	.word	0x00001cb0


	//   ....[8]....
        /*00d0*/ 	.word	0x00002b20


	//   ....[9]....
        /*00d4*/ 	.word	0x00002d30


	//   ....[10]....
        /*00d8*/ 	.word	0x00002d60


	//   ....[11]....
        /*00dc*/ 	.word	0x00003520


	//   ....[12]....
        /*00e0*/ 	.word	0x00003750


	//----- nvinfo : EIATTR_VRC_CTA_INIT_COUNT
	.align		4
.L_44:
        /*00e4*/ 	.byte	0x02, 0x4a
        /*00e6*/ 	.byte	0x80
	.zero		1


	//----- nvinfo : EIATTR_SYSCALL_OFFSETS
	.align		4
        /*00e8*/ 	.byte	0x04, 0x46
        /*00ea*/ 	.short	(.L_46 - .L_45)


	//   ....[0]....
.L_45:
        /*00ec*/ 	.word	0x00005100


	//   ....[1]....
        /*00f0*/ 	.word	0x00005240


	//   ....[2]....
        /*00f4*/ 	.word	0x00005aa0


	//   ....[3]....
        /*00f8*/ 	.word	0x000070a0


	//   ....[4]....
        /*00fc*/ 	.word	0x00008640


	//   ....[5]....
        /*0100*/ 	.word	0x00009c10


	//----- nvinfo : EIATTR_MBARRIER_INSTR_OFFSETS
	.align		4
.L_46:
        /*0104*/ 	.byte	0x04, 0x39
        /*0106*/ 	.short	(.L_48 - .L_47)


	//   ....[0]....
.L_47:
        /*0108*/ 	.word	0x000005b0
        /*010c*/ 	.word	0x000000ff
        /*0110*/ 	.word	0x00000000
        /*0114*/ 	.short	0x0100
        /*0116*/ 	.byte	0x05
	.zero		1


	//   ....[1]....
        /*0118*/ 	.word	0x000005c0
        /*011c*/ 	.word	0x000000ff
        /*0120*/ 	.word	0x00000028
        /*0124*/ 	.short	0x0100
        /*0126*/ 	.byte	0x05
	.zero		1


	//   ....[2]....
        /*0128*/ 	.word	0x000005d0
        /*012c*/ 	.word	0x000000ff
        /*0130*/ 	.word	0x00000008
        /*0134*/ 	.short	0x0100
        /*0136*/ 	.byte	0x05
	.zero		1


	//   ....[3]....
        /*0138*/ 	.word	0x000005e0
        /*013c*/ 	.word	0x000000ff
        /*0140*/ 	.word	0x00000030
        /*0144*/ 	.short	0x0100
        /*0146*/ 	.byte	0x05
	.zero		1


	//   ....[4]....
        /*0148*/ 	.word	0x000005f0
        /*014c*/ 	.word	0x000000ff
        /*0150*/ 	.word	0x00000010
        /*0154*/ 	.short	0x0100
        /*0156*/ 	.byte	0x05
	.zero		1


	//   ....[5]....
        /*0158*/ 	.word	0x00000600
        /*015c*/ 	.word	0x000000ff
        /*0160*/ 	.word	0x00000038
        /*0164*/ 	.short	0x0100
        /*0166*/ 	.byte	0x05
	.zero		1


	//   ....[6]....
        /*0168*/ 	.word	0x00000610
        /*016c*/ 	.word	0x000000ff
        /*0170*/ 	.word	0x00000018
        /*0174*/ 	.short	0x0100
        /*0176*/ 	.byte	0x05
	.zero		1


	//   ....[7]....
        /*0178*/ 	.word	0x00000620
        /*017c*/ 	.word	0x000000ff
        /*0180*/ 	.word	0x00000040
        /*0184*/ 	.short	0x0100
        /*0186*/ 	.byte	0x05
	.zero		1


	//   ....[8]....
        /*0188*/ 	.word	0x00000630
        /*018c*/ 	.word	0x000000ff
        /*0190*/ 	.word	0x00000020
        /*0194*/ 	.short	0x0100
        /*0196*/ 	.byte	0x05
	.zero		1


	//   ....[9]....
        /*0198*/ 	.word	0x00000640
        /*019c*/ 	.word	0x000000ff
        /*01a0*/ 	.word	0x00000048
        /*01a4*/ 	.short	0x0100
        /*01a6*/ 	.byte	0x05
	.zero		1


	//   ....[10]....
        /*01a8*/ 	.word	0x00000770
        /*01ac*/ 	.word	0x000000ff
        /*01b0*/ 	.word	0x00000050
        /*01b4*/ 	.short	0x0100
        /*01b6*/ 	.byte	0x07
	.zero		1


	//   ....[11]....
        /*01b8*/ 	.word	0x00000780
        /*01bc*/ 	.word	0x000000ff
        /*01c0*/ 	.word	0x00000070
        /*01c4*/ 	.short	0x0100
        /*01c6*/ 	.byte	0x07
	.zero		1


	//   ....[12]....
        /*01c8*/ 	.word	0x00000790
        /*01cc*/ 	.word	0x000000ff
        /*01d0*/ 	.word	0x00000058
        /*01d4*/ 	.short	0x0100
        /*01d6*/ 	.byte	0x07
	.zero		1


	//   ....[13]....
        /*01d8*/ 	.word	0x000007a0
        /*01dc*/ 	.word	0x000000ff
        /*01e0*/ 	.word	0x00000078
        /*01e4*/ 	.short	0x0100
        /*01e6*/ 	.byte	0x07
	.zero		1


	//   ....[14]....
        /*01e8*/ 	.word	0x000007b0
        /*01ec*/ 	.word	0x000000ff
        /*01f0*/ 	.word	0x00000060
        /*01f4*/ 	.short	0x0100
        /*01f6*/ 	.byte	0x07
	.zero		1


	//   ....[15]....
        /*01f8*/ 	.word	0x000007c0
        /*01fc*/ 	.word	0x000000ff
        /*0200*/ 	.word	0x00000080
        /*0204*/ 	.short	0x0100
        /*0206*/ 	.byte	0x07
	.zero		1


	//   ....[16]....
        /*0208*/ 	.word	0x000007d0
        /*020c*/ 	.word	0x000000ff
        /*0210*/ 	.word	0x00000068
        /*0214*/ 	.short	0x0100
        /*0216*/ 	.byte	0x07
	.zero		1


	//   ....[17]....
        /*0218*/ 	.word	0x000007e0
        /*021c*/ 	.word	0x000000ff
        /*0220*/ 	.word	0x00000088
        /*0224*/ 	.short	0x0100
        /*0226*/ 	.byte	0x07
	.zero		1


	//   ....[18]....
        /*0228*/ 	.word	0x000008d0
        /*022c*/ 	.word	0x000000ff
        /*0230*/ 	.word	0x00000090
        /*0234*/ 	.short	0x0100
        /*0236*/ 	.byte	0x05
	.zero		1


	//   ....[19]....
        /*0238*/ 	.word	0x000008e0
        /*023c*/ 	.word	0x000000ff
        /*0240*/ 	.word	0x00000098
        /*0244*/ 	.short	0x0100
        /*0246*/ 	.byte	0x05
	.zero		1


	//   ....[20]....
        /*0248*/ 	.word	0x00000a20
        /*024c*/ 	.word	0x000000ff
        /*0250*/ 	.word	0x000000a0
        /*0254*/ 	.short	0x0100
        /*0256*/ 	.byte	0x05
	.zero		1


	//   ....[21]....
        /*0258*/ 	.word	0x00000a30
        /*025c*/ 	.word	0x000000ff
        /*0260*/ 	.word	0x000000b0
        /*0264*/ 	.short	0x0100
        /*0266*/ 	.byte	0x05
	.zero		1


	//   ....[22]....
        /*0268*/ 	.word	0x00000a40
        /*026c*/ 	.word	0x000000ff
        /*0270*/ 	.word	0x000000a8
        /*0274*/ 	.short	0x0100
        /*0276*/ 	.byte	0x05
	.zero		1


	//   ....[23]....
        /*0278*/ 	.word	0x00000a50
        /*027c*/ 	.word	0x000000ff
        /*0280*/ 	.word	0x000000b8
        /*0284*/ 	.short	0x0100
        /*0286*/ 	.byte	0x05
	.zero		1


	//   ....[24]....
        /*0288*/ 	.word	0x00000b80
        /*028c*/ 	.word	0x000000ff
        /*0290*/ 	.word	0x000000c0
        /*0294*/ 	.short	0x0100
        /*0296*/ 	.byte	0x07
	.zero		1


	//   ....[25]....
        /*0298*/ 	.word	0x00000b90
        /*029c*/ 	.word	0x000000ff
        /*02a0*/ 	.word	0x000000d0
        /*02a4*/ 	.short	0x0100
        /*02a6*/ 	.byte	0x07
	.zero		1


	//   ....[26]....
        /*02a8*/ 	.word	0x00000ba0
        /*02ac*/ 	.word	0x000000ff
        /*02b0*/ 	.word	0x000000c8
        /*02b4*/ 	.short	0x0100
        /*02b6*/ 	.byte	0x07
	.zero		1


	//   ....[27]....
        /*02b8*/ 	.word	0x00000bb0
        /*02bc*/ 	.word	0x000000ff
        /*02c0*/ 	.word	0x000000d8
        /*02c4*/ 	.short	0x0100
        /*02c6*/ 	.byte	0x07
	.zero		1


	//   ....[28]....
        /*02c8*/ 	.word	0x00000ca0
        /*02cc*/ 	.word	0x000000ff
        /*02d0*/ 	.word	0x000000e0
        /*02d4*/ 	.short	0x0100
        /*02d6*/ 	.byte	0x05
	.zero		1


	//   ....[29]....
        /*02d8*/ 	.word	0x00000cb0
        /*02dc*/ 	.word	0x000000ff
        /*02e0*/ 	.word	0x000000f0
        /*02e4*/ 	.short	0x0100
        /*02e6*/ 	.byte	0x05
	.zero		1


	//   ....[30]....
        /*02e8*/ 	.word	0x00000cc0
        /*02ec*/ 	.word	0x000000ff
        /*02f0*/ 	.word	0x000000e8
        /*02f4*/ 	.short	0x0100
        /*02f6*/ 	.byte	0x05
	.zero		1


	//   ....[31]....
        /*02f8*/ 	.word	0x00000cd0
        /*02fc*/ 	.word	0x000000ff
        /*0300*/ 	.word	0x000000f8
        /*0304*/ 	.short	0x0100
        /*0306*/ 	.byte	0x05
	.zero		1


	//   ....[32]....
        /*0308*/ 	.word	0x000015b0
        /*030c*/ 	.word	0x00000003
        /*0310*/ 	.word	0x000000f0
        /*0314*/ 	.short	0x010a
        /*0316*/ 	.byte	0xff
	.zero		1


	//   ....[33]....
        /*0318*/ 	.word	0x000015e0
        /*031c*/ 	.word	0x00000003
        /*0320*/ 	.word	0x000000e0
        /*0324*/ 	.short	0x0101
        /*0326*/ 	.byte	0xff
	.zero		1


	//   ....[34]....
        /*0328*/ 	.word	0x000016b0
        /*032c*/ 	.word	0x000000ff
        /*0330*/ 	.word	0x00000028
        /*0334*/ 	.short	0x010a
        /*0336*/ 	.byte	0x08
	.zero		1


	//   ....[35]....
        /*0338*/ 	.word	0x00001750
        /*033c*/ 	.word	0x000000ff
        /*0340*/ 	.word	0x00000028
        /*0344*/ 	.short	0x010a
        /*0346*/ 	.byte	0x21
	.zero		1


	//   ....[36]....
        /*0348*/ 	.word	0x000018a0
        /*034c*/ 	.word	0x000000ff
        /*0350*/ 	.word	0x00000028
        /*0354*/ 	.short	0x010a
        /*0356*/ 	.byte	0x08
	.zero		1


	//   ....[37]....
        /*0358*/ 	.word	0x000019b0
        /*035c*/ 	.word	0x000000ff
        /*0360*/ 	.word	0x00000098
        /*0364*/ 	.short	0x0101
        /*0366*/ 	.byte	0x04
	.zero		1


	//   ....[38]....
        /*0368*/ 	.word	0x000019d0
        /*036c*/ 	.word	0x000000ff
        /*0370*/ 	.word	0x00000028
        /*0374*/ 	.short	0x010a
        /*0376*/ 	.byte	0x08
	.zero		1


	//   ....[39]....
        /*0378*/ 	.word	0x00001a50
        /*037c*/ 	.word	0x000000ff
        /*0380*/ 	.word	0x00000028
        /*0384*/ 	.short	0x010a
        /*0386*/ 	.byte	0x11
	.zero		1


	//   ....[40]....
        /*0388*/ 	.word	0x00001ba0
        /*038c*/ 	.word	0x000000ff
        /*0390*/ 	.word	0x00000028
        /*0394*/ 	.short	0x010a
        /*0396*/ 	.byte	0x08
	.zero		1


	//   ....[41]....
        /*0398*/ 	.word	0x00001ce0
        /*039c*/ 	.word	0x00000002
        /*03a0*/ 	.word	0x000000a0
        /*03a4*/ 	.short	0x010a
        /*03a6*/ 	.byte	0xff
	.zero		1


	//   ....[42]....
        /*03a8*/ 	.word	0x00001da0
        /*03ac*/ 	.word	0x00000002
        /*03b0*/ 	.word	0x00000000
        /*03b4*/ 	.short	0x0101
        /*03b6*/ 	.byte	0xff
	.zero		1


	//   ....[43]....
        /*03b8*/ 	.word	0x00002300
        /*03bc*/ 	.word	0x000000ff
        /*03c0*/ 	.word	0x00000000
        /*03c4*/ 	.short	0x010a
        /*03c6*/ 	.byte	0x05
	.zero		1


	//   ....[44]....
        /*03c8*/ 	.word	0x00002390
        /*03cc*/ 	.word	0x000000ff
        /*03d0*/ 	.word	0x00000000
        /*03d4*/ 	.short	0x010a
        /*03d6*/ 	.byte	0x05
	.zero		1


	//   ....[45]....
        /*03d8*/ 	.word	0x00002420
        /*03dc*/ 	.word	0x000000ff
        /*03e0*/ 	.word	0x00000000
        /*03e4*/ 	.short	0x010a
        /*03e6*/ 	.byte	0x05
	.zero		1


	//   ....[46]....
        /*03e8*/ 	.word	0x000024b0
        /*03ec*/ 	.word	0x000000ff
        /*03f0*/ 	.word	0x00000000
        /*03f4*/ 	.short	0x010a
        /*03f6*/ 	.byte	0x05
	.zero		1


	//   ....[47]....
        /*03f8*/ 	.word	0x00002550
        /*03fc*/ 	.word	0x00000000
        /*0400*/ 	.word	0x00000000
        /*0404*/ 	.short	0x010a
        /*0406*/ 	.byte	0xff
	.zero		1


	//   ....[48]....
        /*0408*/ 	.word	0x00002670
        /*040c*/ 	.word	0x00000000
        /*0410*/ 	.word	0x000000e0
        /*0414*/ 	.short	0x010a
        /*0416*/ 	.byte	0xff
	.zero		1


	//   ....[49]....
        /*0418*/ 	.word	0x000026d0
        /*041c*/ 	.word	0x00000004
        /*0420*/ 	.word	0x00000000
        /*0424*/ 	.short	0x0101
        /*0426*/ 	.byte	0xff
	.zero		1


	//   ....[50]....
        /*0428*/ 	.word	0x000026f0
        /*042c*/ 	.word	0x000000ff
        /*0430*/ 	.word	0x000000b0
        /*0434*/ 	.short	0x010a
        /*0436*/ 	.byte	0x05
	.zero		1


	//   ....[51]....
        /*0438*/ 	.word	0x00002810
        /*043c*/ 	.word	0x00000000
        /*0440*/ 	.word	0x000000a0
        /*0444*/ 	.short	0x010a
        /*0446*/ 	.byte	0xff
	.zero		1


	//   ....[52]....
        /*0448*/ 	.word	0x00002920
        /*044c*/ 	.word	0x00000000
        /*0450*/ 	.word	0x00000000
        /*0454*/ 	.short	0x0101
        /*0456*/ 	.byte	0xff
	.zero		1


	//   ....[53]....
        /*0458*/ 	.word	0x000029b0
        /*045c*/ 	.word	0x000000ff
        /*0460*/ 	.word	0x000000b0
        /*0464*/ 	.short	0x0106
        /*0466*/ 	.byte	0x05
	.zero		1


	//   ....[54]....
        /*0468*/ 	.word	0x000029d0
        /*046c*/ 	.word	0x000000ff
        /*0470*/ 	.word	0x000000b0
        /*0474*/ 	.short	0x010a
        /*0476*/ 	.byte	0x05
	.zero		1


	//   ....[55]....
        /*0478*/ 	.word	0x00002a60
        /*047c*/ 	.word	0x000000ff
        /*0480*/ 	.word	0x000000b0
        /*0484*/ 	.short	0x0106
        /*0486*/ 	.byte	0x04
	.zero		1


	//   ....[56]....
        /*0488*/ 	.word	0x00002aa0
        /*048c*/ 	.word	0x00000000
        /*0490*/ 	.word	0x000000b0
        /*0494*/ 	.short	0x010a
        /*0496*/ 	.byte	0xff
	.zero		1


	//   ....[57]....
        /*0498*/ 	.word	0x00002f80
        /*049c*/ 	.word	0x00000000
        /*04a0*/ 	.word	0x000000a0
        /*04a4*/ 	.short	0x010a
        /*04a6*/ 	.byte	0xff
	.zero		1


	//   ....[58]....
        /*04a8*/ 	.word	0x00003080
        /*04ac*/ 	.word	0x00000003
        /*04b0*/ 	.word	0x00000000
        /*04b4*/ 	.short	0x0101
        /*04b6*/ 	.byte	0xff
	.zero		1


	//   ....[59]....
        /*04b8*/ 	.word	0x00003090
        /*04bc*/ 	.word	0x000000ff
        /*04c0*/ 	.word	0x00000000
        /*04c4*/ 	.short	0x010a
        /*04c6*/ 	.byte	0x04
	.zero		1


	//   ....[60]....
        /*04c8*/ 	.word	0x000030b0
        /*04cc*/ 	.word	0x000000ff
        /*04d0*/ 	.word	0x000000d0
        /*04d4*/ 	.short	0x010a
        /*04d6*/ 	.byte	0x09
	.zero		1


	//   ....[61]....
        /*04d8*/ 	.word	0x00003190
        /*04dc*/ 	.word	0x000000ff
        /*04e0*/ 	.word	0x00000000
        /*04e4*/ 	.short	0x010a
        /*04e6*/ 	.byte	0x07
	.zero		1


	//   ....[62]....
        /*04e8*/ 	.word	0x000032c0
        /*04ec*/ 	.word	0x000000ff
        /*04f0*/ 	.word	0x00000000
        /*04f4*/ 	.short	0x010a
        /*04f6*/ 	.byte	0x04
	.zero		1


	//   ....[63]....
        /*04f8*/ 	.word	0x00003470
        /*04fc*/ 	.word	0x000000ff
        /*0500*/ 	.word	0x00000000
        /*0504*/ 	.short	0x010a
        /*0506*/ 	.byte	0x05
	.zero		1


	//   ....[64]....
        /*0508*/ 	.word	0x00003500
        /*050c*/ 	.word	0x000000ff
        /*0510*/ 	.word	0x00000000
        /*0514*/ 	.short	0x010a
        /*0516*/ 	.byte	0x07
	.zero		1


	//   ....[65]....
        /*0518*/ 	.word	0x00003980
        /*051c*/ 	.word	0x00000000
        /*0520*/ 	.word	0x000000a0
        /*0524*/ 	.short	0x010a
        /*0526*/ 	.byte	0xff
	.zero		1


	//   ....[66]....
        /*0528*/ 	.word	0x00003a40
        /*052c*/ 	.word	0x00000000
        /*0530*/ 	.word	0x00000000
        /*0534*/ 	.short	0x0101
        /*0536*/ 	.byte	0xff
	.zero		1


	//   ....[67]....
        /*0538*/ 	.word	0x00003d60
        /*053c*/ 	.word	0x000000ff
        /*0540*/ 	.word	0x00000098
        /*0544*/ 	.short	0x010a
        /*0546*/ 	.byte	0x07
	.zero		1


	//   ....[68]....
        /*0548*/ 	.word	0x00003f50
        /*054c*/ 	.word	0x000000ff
        /*0550*/ 	.word	0x00000070
        /*0554*/ 	.short	0x010a
        /*0556*/ 	.byte	0x07
	.zero		1


	//   ....[69]....
        /*0558*/ 	.word	0x000040c0
        /*055c*/ 	.word	0x000000ff
        /*0560*/ 	.word	0x00000050
        /*0564*/ 	.short	0x010b
        /*0566*/ 	.byte	0x07
	.zero		1


	//   ....[70]....
        /*0568*/ 	.word	0x000040d0
        /*056c*/ 	.word	0x000000ff
        /*0570*/ 	.word	0x00000000
        /*0574*/ 	.short	0x0101
        /*0576*/ 	.byte	0x08
	.zero		1


	//   ....[71]....
        /*0578*/ 	.word	0x000040f0
        /*057c*/ 	.word	0x000000ff
        /*0580*/ 	.word	0x00000078
        /*0584*/ 	.short	0x010a
        /*0586*/ 	.byte	0x07
	.zero		1


	//   ....[72]....
        /*0588*/ 	.word	0x00004250
        /*058c*/ 	.word	0x000000ff
        /*0590*/ 	.word	0x00000058
        /*0594*/ 	.short	0x010b
        /*0596*/ 	.byte	0x07
	.zero		1


	//   ....[73]....
        /*0598*/ 	.word	0x00004260
        /*059c*/ 	.word	0x000000ff
        /*05a0*/ 	.word	0x00000000
        /*05a4*/ 	.short	0x0101
        /*05a6*/ 	.byte	0x08
	.zero		1


	//   ....[74]....
        /*05a8*/ 	.word	0x00004270
        /*05ac*/ 	.word	0x000000ff
        /*05b0*/ 	.word	0x00000080
        /*05b4*/ 	.short	0x010a
        /*05b6*/ 	.byte	0x07
	.zero		1


	//   ....[75]....
        /*05b8*/ 	.word	0x00004410
        /*05bc*/ 	.word	0x000000ff
        /*05c0*/ 	.word	0x00000060
        /*05c4*/ 	.short	0x010b
        /*05c6*/ 	.byte	0x07
	.zero		1


	//   ....[76]....
        /*05c8*/ 	.word	0x00004480
        /*05cc*/ 	.word	0x000000ff
        /*05d0*/ 	.word	0x00000000
        /*05d4*/ 	.short	0x0101
        /*05d6*/ 	.byte	0x08
	.zero		1


	//   ....[77]....
        /*05d8*/ 	.word	0x000044b0
        /*05dc*/ 	.word	0x000000ff
        /*05e0*/ 	.word	0x00000088
        /*05e4*/ 	.short	0x010a
        /*05e6*/ 	.byte	0x07
	.zero		1


	//   ....[78]....
        /*05e8*/ 	.word	0x000046c0
        /*05ec*/ 	.word	0x000000ff
        /*05f0*/ 	.word	0x00000068
        /*05f4*/ 	.short	0x010b
        /*05f6*/ 	.byte	0x07
	.zero		1


	//   ....[79]....
        /*05f8*/ 	.word	0x000046e0
        /*05fc*/ 	.word	0x000000ff
        /*0600*/ 	.word	0x00000000
        /*0604*/ 	.short	0x0101
        /*0606*/ 	.byte	0x0d
	.zero		1


	//   ....[80]....
        /*0608*/ 	.word	0x00004710
        /*060c*/ 	.word	0x000000ff
        /*0610*/ 	.word	0x00000070
        /*0614*/ 	.short	0x010a
        /*0616*/ 	.byte	0x07
	.zero		1


	//   ....[81]....
        /*0618*/ 	.word	0x00004730
        /*061c*/ 	.word	0x000000ff
        /*0620*/ 	.word	0x00000078
        /*0624*/ 	.short	0x010a
        /*0626*/ 	.byte	0x07
	.zero		1


	//   ....[82]....
        /*0628*/ 	.word	0x00004750
        /*062c*/ 	.word	0x000000ff
        /*0630*/ 	.word	0x00000080
        /*0634*/ 	.short	0x010a
        /*0636*/ 	.byte	0x07
	.zero		1


	//   ....[83]....
        /*0638*/ 	.word	0x00004790
        /*063c*/ 	.word	0x00000000
        /*0640*/ 	.word	0x00000088
        /*0644*/ 	.short	0x010a
        /*0646*/ 	.byte	0xff
	.zero		1


	//   ....[84]....
        /*0648*/ 	.word	0x00004ad0
        /*064c*/ 	.word	0x00000000
        /*0650*/ 	.word	0x000000a0
        /*0654*/ 	.short	0x010a
        /*0656*/ 	.byte	0xff
	.zero		1


	//   ....[85]....
        /*0658*/ 	.word	0x00004be0
        /*065c*/ 	.word	0x00000000
        /*0660*/ 	.word	0x00000000
        /*0664*/ 	.short	0x0101
        /*0666*/ 	.byte	0xff
	.zero		1


	//   ....[86]....
        /*0668*/ 	.word	0x00005640
        /*066c*/ 	.word	0x00000003
        /*0670*/ 	.word	0x00000050
        /*0674*/ 	.short	0x010a
        /*0676*/ 	.byte	0xff
	.zero		1


	//   ....[87]....
        /*0678*/ 	.word	0x00005680
        /*067c*/ 	.word	0x0000006c
        /*0680*/ 	.word	0x000000c0
        /*0684*/ 	.short	0x010a
        /*0686*/ 	.byte	0xff
	.zero		1


	//   ....[88]....
        /*0688*/ 	.word	0x000057c0
        /*068c*/ 	.word	0x00000003
        /*0690*/ 	.word	0x00000050
        /*0694*/ 	.short	0x010a
        /*0696*/ 	.byte	0xff
	.zero		1


	//   ....[89]....
        /*0698*/ 	.word	0x00005900
        /*069c*/ 	.word	0x00000000
        /*06a0*/ 	.word	0x00000000
        /*06a4*/ 	.short	0x0101
        /*06a6*/ 	.byte	0xff
	.zero		1


	//   ....[90]....
        /*06a8*/ 	.word	0x00005980
        /*06ac*/ 	.word	0x0000006c
        /*06b0*/ 	.word	0x000000c0
        /*06b4*/ 	.short	0x010a
        /*06b6*/ 	.byte	0xff
	.zero		1


	//   ....[91]....
        /*06b8*/ 	.word	0x00006d10
        /*06bc*/ 	.word	0x00000076
        /*06c0*/ 	.word	0x00000050
        /*06c4*/ 	.short	0x010a
        /*06c6*/ 	.byte	0xff
	.zero		1


	//   ....[92]....
        /*06c8*/ 	.word	0x00006de0
        /*06cc*/ 	.word	0x00000076
        /*06d0*/ 	.word	0x00000050
        /*06d4*/ 	.short	0x010a
        /*06d6*/ 	.byte	0xff
	.zero		1


	//   ....[93]....
        /*06d8*/ 	.word	0x00006f40
        /*06dc*/ 	.word	0x00000003
        /*06e0*/ 	.word	0x00000000
        /*06e4*/ 	.short	0x0101
        /*06e6*/ 	.byte	0xff
	.zero		1


	//   ....[94]....
        /*06e8*/ 	.word	0x000082b0
        /*06ec*/ 	.word	0x00000000
        /*06f0*/ 	.word	0x00000050
        /*06f4*/ 	.short	0x010a
        /*06f6*/ 	.byte	0xff
	.zero		1


	//   ....[95]....
        /*06f8*/ 	.word	0x00008380
        /*06fc*/ 	.word	0x00000000
        /*0700*/ 	.word	0x00000050
        /*0704*/ 	.short	0x010a
        /*0706*/ 	.byte	0xff
	.zero		1


	//   ....[96]....
        /*0708*/ 	.word	0x000084c0
        /*070c*/ 	.word	0x00000000
        /*0710*/ 	.word	0x00000000
        /*0714*/ 	.short	0x0101
        /*0716*/ 	.byte	0xff
	.zero		1


	//   ....[97]....
        /*0718*/ 	.word	0x00009880
        /*071c*/ 	.word	0x00000000
        /*0720*/ 	.word	0x00000050
        /*0724*/ 	.short	0x010a
        /*0726*/ 	.byte	0xff
	.zero		1


	//   ....[98]....
        /*0728*/ 	.word	0x00009950
        /*072c*/ 	.word	0x00000000
        /*0730*/ 	.word	0x00000050
        /*0734*/ 	.short	0x010a
        /*0736*/ 	.byte	0xff
	.zero		1


	//   ....[99]....
        /*0738*/ 	.word	0x00009a90
        /*073c*/ 	.word	0x00000000
        /*0740*/ 	.word	0x00000000
        /*0744*/ 	.short	0x0101
        /*0746*/ 	.byte	0xff
	.zero		1


	//   ....[100]....
        /*0748*/ 	.word	0x00009ed0
        /*074c*/ 	.word	0x000000ff
        /*0750*/ 	.word	0x00000000
        /*0754*/ 	.short	0x0101
        /*0756*/ 	.byte	0x05
	.zero		1


	//   ....[101]....
        /*0758*/ 	.word	0x0000b010
        /*075c*/ 	.word	0x00000003
        /*0760*/ 	.word	0x000000f0
        /*0764*/ 	.short	0x010a
        /*0766*/ 	.byte	0xff
	.zero		1


	//   ....[102]....
        /*0768*/ 	.word	0x0000b070
        /*076c*/ 	.word	0x00000002
        /*0770*/ 	.word	0x00000028
        /*0774*/ 	.short	0x010a
        /*0776*/ 	.byte	0xff
	.zero		1


	//   ....[103]....
        /*0778*/ 	.word	0x0000b0d0
        /*077c*/ 	.word	0x00000002
        /*0780*/ 	.word	0x00000028
        /*0784*/ 	.short	0x010a
        /*0786*/ 	.byte	0xff
	.zero		1


	//   ....[104]....
        /*0788*/ 	.word	0x0000b120
        /*078c*/ 	.word	0x00000002
        /*0790*/ 	.word	0x000000a0
        /*0794*/ 	.short	0x010a
        /*0796*/ 	.byte	0xff
	.zero		1


	//   ....[105]....
        /*0798*/ 	.word	0x0000b180
        /*079c*/ 	.word	0x00000000
        /*07a0*/ 	.word	0x00000000
        /*07a4*/ 	.short	0x010a
        /*07a6*/ 	.byte	0xff
	.zero		1


	//   ....[106]....
        /*07a8*/ 	.word	0x0000b1e0
        /*07ac*/ 	.word	0x00000000
        /*07b0*/ 	.word	0x00000000
        /*07b4*/ 	.short	0x010a
        /*07b6*/ 	.byte	0xff
	.zero		1


	//   ....[107]....
        /*07b8*/ 	.word	0x0000b240
        /*07bc*/ 	.word	0x00000000
        /*07c0*/ 	.word	0x00000000
        /*07c4*/ 	.short	0x010a
        /*07c6*/ 	.byte	0xff
	.zero		1


	//   ....[108]....
        /*07c8*/ 	.word	0x0000b2a0
        /*07cc*/ 	.word	0x00000000
        /*07d0*/ 	.word	0x00000000
        /*07d4*/ 	.short	0x010a
        /*07d6*/ 	.byte	0xff
	.zero		1


	//   ....[109]....
        /*07d8*/ 	.word	0x0000b2f0
        /*07dc*/ 	.word	0x00000000
        /*07e0*/ 	.word	0x000000e0
        /*07e4*/ 	.short	0x010a
        /*07e6*/ 	.byte	0xff
	.zero		1


	//   ....[110]....
        /*07e8*/ 	.word	0x0000b350
        /*07ec*/ 	.word	0x00000000
        /*07f0*/ 	.word	0x000000b0
        /*07f4*/ 	.short	0x010a
        /*07f6*/ 	.byte	0xff
	.zero		1


	//   ....[111]....
        /*07f8*/ 	.word	0x0000b3a0
        /*07fc*/ 	.word	0x00000000
        /*0800*/ 	.word	0x000000a0
        /*0804*/ 	.short	0x010a
        /*0806*/ 	.byte	0xff
	.zero		1


	//   ....[112]....
        /*0808*/ 	.word	0x0000b400
        /*080c*/ 	.word	0x00000000
        /*0810*/ 	.word	0x000000b0
        /*0814*/ 	.short	0x010a
        /*0816*/ 	.byte	0xff
	.zero		1


	//   ....[113]....
        /*0818*/ 	.word	0x0000b450
        /*081c*/ 	.word	0x00000000
        /*0820*/ 	.word	0x000000a0
        /*0824*/ 	.short	0x010a
        /*0826*/ 	.byte	0xff
	.zero		1


	//   ....[114]....
        /*0828*/ 	.word	0x0000b4b0
        /*082c*/ 	.word	0x00000003
        /*0830*/ 	.word	0x000000d0
        /*0834*/ 	.short	0x010a
        /*0836*/ 	.byte	0xff
	.zero		1


	//   ....[115]....
        /*0838*/ 	.word	0x0000b510
        /*083c*/ 	.word	0x00000000
        /*0840*/ 	.word	0x00000000
        /*0844*/ 	.short	0x010a
        /*0846*/ 	.byte	0xff
	.zero		1


	//   ....[116]....
        /*0848*/ 	.word	0x0000b570
        /*084c*/ 	.word	0x00000000
        /*0850*/ 	.word	0x00000000
        /*0854*/ 	.short	0x010a
        /*0856*/ 	.byte	0xff
	.zero		1


	//   ....[117]....
        /*0858*/ 	.word	0x0000b5d0
        /*085c*/ 	.word	0x00000000
        /*0860*/ 	.word	0x00000000
        /*0864*/ 	.short	0x010a
        /*0866*/ 	.byte	0xff
	.zero		1


	//   ....[118]....
        /*0868*/ 	.word	0x0000b620
        /*086c*/ 	.word	0x00000000
        /*0870*/ 	.word	0x000000a0
        /*0874*/ 	.short	0x010a
        /*0876*/ 	.byte	0xff
	.zero		1


	//   ....[119]....
        /*0878*/ 	.word	0x0000b680
        /*087c*/ 	.word	0x00000000
        /*0880*/ 	.word	0x00000098
        /*0884*/ 	.short	0x010a
        /*0886*/ 	.byte	0xff
	.zero		1


	//   ....[120]....
        /*0888*/ 	.word	0x0000b6e0
        /*088c*/ 	.word	0x00000003
        /*0890*/ 	.word	0x00000070
        /*0894*/ 	.short	0x010a
        /*0896*/ 	.byte	0xff
	.zero		1


	//   ....[121]....
        /*0898*/ 	.word	0x0000b740
        /*089c*/ 	.word	0x00000003
        /*08a0*/ 	.word	0x00000078
        /*08a4*/ 	.short	0x010a
        /*08a6*/ 	.byte	0xff
	.zero		1


	//   ....[122]....
        /*08a8*/ 	.word	0x0000b7a0
        /*08ac*/ 	.word	0x00000003
        /*08b0*/ 	.word	0x00000080
        /*08b4*/ 	.short	0x010a
        /*08b6*/ 	.byte	0xff
	.zero		1


	//   ....[123]....
        /*08b8*/ 	.word	0x0000b800
        /*08bc*/ 	.word	0x00000003
        /*08c0*/ 	.word	0x00000088
        /*08c4*/ 	.short	0x010a
        /*08c6*/ 	.byte	0xff
	.zero		1


	//   ....[124]....
        /*08c8*/ 	.word	0x0000b860
        /*08cc*/ 	.word	0x00000000
        /*08d0*/ 	.word	0x00000070
        /*08d4*/ 	.short	0x010a
        /*08d6*/ 	.byte	0xff
	.zero		1


	//   ....[125]....
        /*08d8*/ 	.word	0x0000b8c0
        /*08dc*/ 	.word	0x00000000
        /*08e0*/ 	.word	0x00000078
        /*08e4*/ 	.short	0x010a
        /*08e6*/ 	.byte	0xff
	.zero		1


	//   ....[126]....
        /*08e8*/ 	.word	0x0000b920
        /*08ec*/ 	.word	0x00000000
        /*08f0*/ 	.word	0x00000080
        /*08f4*/ 	.short	0x010a
        /*08f6*/ 	.byte	0xff
	.zero		1


	//   ....[127]....
        /*08f8*/ 	.word	0x0000b970
        /*08fc*/ 	.word	0x00000000
        /*0900*/ 	.word	0x000000a0
        /*0904*/ 	.short	0x010a
        /*0906*/ 	.byte	0xff
	.zero		1


	//   ....[128]....
        /*0908*/ 	.word	0x0000b9c0
        /*090c*/ 	.word	0x00000003
        /*0910*/ 	.word	0x00000050
        /*0914*/ 	.short	0x010a
        /*0916*/ 	.byte	0xff
	.zero		1


	//   ....[129]....
        /*0918*/ 	.word	0x0000ba10
        /*091c*/ 	.word	0x0000006c
        /*0920*/ 	.word	0x000000c0
        /*0924*/ 	.short	0x010a
        /*0926*/ 	.byte	0xff
	.zero		1


	//   ....[130]....
        /*0928*/ 	.word	0x0000ba60
        /*092c*/ 	.word	0x00000076
        /*0930*/ 	.word	0x00000050
        /*0934*/ 	.short	0x010a
        /*0936*/ 	.byte	0xff
	.zero		1


	//   ....[131]....
        /*0938*/ 	.word	0x0000bab0
        /*093c*/ 	.word	0x00000000
        /*0940*/ 	.word	0x00000050
        /*0944*/ 	.short	0x010a
        /*0946*/ 	.byte	0xff
	.zero		1


	//   ....[132]....
        /*0948*/ 	.word	0x0000bb00
        /*094c*/ 	.word	0x00000000
        /*0950*/ 	.word	0x00000050
        /*0954*/ 	.short	0x010a
        /*0956*/ 	.byte	0xff
	.zero		1


	//----- nvinfo : EIATTR_NUM_MBARRIERS
	.align		4
.L_48:
        /*0958*/ 	.byte	0x03, 0x38
        /*095a*/ 	.short	0x0020


	//----- nvinfo : EIATTR_EXIT_INSTR_OFFSETS
	.align		4
        /*095c*/ 	.byte	0x04, 0x1c
        /*095e*/ 	.short	(.L_50 - .L_49)


	//   ....[0]....
.L_49:
        /*0960*/ 	.word	0x00002580


	//   ....[1]....
        /*0964*/ 	.word	0x00002a70


	//   ....[2]....
        /*0968*/ 	.word	0x00002ad0


	//   ....[3]....
        /*096c*/ 	.word	0x00003760


	//   ....[4]....
        /*0970*/ 	.word	0x000047c0


	//   ....[5]....
        /*0974*/ 	.word	0x00004800


	//   ....[6]....
        /*0978*/ 	.word	0x0000b000


	//----- nvinfo : EIATTR_MAX_THREADS
	.align		4
.L_50:
        /*097c*/ 	.byte	0x04, 0x05
        /*097e*/ 	.short	(.L_52 - .L_51)
.L_51:
        /*0980*/ 	.word	0x00000100
        /*0984*/ 	.word	0x00000001
        /*0988*/ 	.word	0x00000001


	//----- nvinfo : EIATTR_CRS_STACK_SIZE
	.align		4
.L_52:
        /*098c*/ 	.byte	0x04, 0x1e
        /*098e*/ 	.short	(.L_54 - .L_53)
.L_53:
        /*0990*/ 	.word	0x00000000


	//----- nvinfo : EIATTR_CBANK_PARAM_SIZE
	.align		4
.L_54:
        /*0994*/ 	.byte	0x03, 0x19
        /*0996*/ 	.short	0x0800


	//----- nvinfo : EIATTR_PARAM_CBANK
	.align		4
        /*0998*/ 	.byte	0x04, 0x0a
        /*099a*/ 	.short	(.L_56 - .L_55)
	.align		4
.L_55:
        /*099c*/ 	.word	index@(.nv.constant0._ZN7cutlass13device_kernelINS_4gemm6kernel13GemmUniversalIN4cute5tupleIJiiiiEEENS1_10collective13CollectiveMmaINS1_35MainloopSm100TmaUmmaWarpSpecializedILi5ELi2ELi2ENS5_IJNS4_1CILi1EEESB_SB_EEEEENS5_IJNSA_ILi128EEENSA_ILi256EEENSA_ILi32EEEEEEaNS5_IJlSB_lEEEaSI_NS4_8TiledMMAINS4_8MMA_AtomIJNS4_15SM100_MMA_S8_SSIaaiLi128ELi256ELNS4_4UMMA5MajorE0ELSN_0ELNSM_8SaturateE0EEEEEENS4_6LayoutISC_NS5_IJNSA_ILi0EEESS_SS_EEEEENS5_IJNS4_10UnderscoreESV_SV_EEEEENS4_13SM90_TMA_LOADENS4_14ComposedLayoutINS4_7SwizzleILi1ELi4ELi3EEENS4_18smem_ptr_flag_bitsILi8EEENSR_INS5_IJNSA_ILi8EEESG_EEENS5_IJSG_SB_EEEEEEEvNS4_8identityESY_S18_vS19_EENS_8epilogue10collective18CollectiveEpilogueINS1B_23Sm100TmaWarpSpecializedILi4ELi2ELi64ELb0ELb0EEEJSH_NS5_IJNSR_ISE_SB_EENSR_INSA_ILi64EEESB_EEEEEaSI_aSI_NS1B_6fusion15FusionCallbacksIS1F_NS1K_17LinearCombinationIaiaiLNS_15FloatRoundStyleE2EEESH_S1J_JEEENS4_5SM1004TMEM4LOAD26SM100_TMEM_LOAD_32dp32b64xESY_NSZ_INS10_ILi2ELi4ELi3EEES13_NSR_INS5_IJS14_S1H_EEENS5_IJS1H_SB_EEEEEEENS4_39AutoVectorizingCopyWithAssumedAlignmentILi128EEENS4_14SM90_TMA_STOREES1Y_S20_S20_EEEvvEEEEvNT_6ParamsE)
        /*09a0*/ 	.short	0x0380
        /*09a2*/ 	.short	0x0800


	//----- nvinfo : EIATTR_SW_WAR
	.align		4
.L_56:
        /*09a4*/ 	.byte	0x04, 0x36
        /*09a6*/ 	.short	(.L_58 - .L_57)
.L_57:
        /*09a8*/ 	.word	0x00000008
.L_58:


//--------------------- .nv.callgraph             --------------------------
	.section	.nv.callgraph,"",@"SHT_CUDA_CALLGRAPH"
	.align	4
	.sectionentsize	8
	.align		4
        /*0000*/ 	.word	0x00000000
	.align		4
        /*0004*/ 	.word	0xffffffff
	.align		4
        /*0008*/ 	.word	index@(_ZN7cutlass13device_kernelINS_4gemm6kernel13GemmUniversalIN4cute5tupleIJiiiiEEENS1_10collective13CollectiveMmaINS1_35MainloopSm100TmaUmmaWarpSpecializedILi5ELi2ELi2ENS5_IJNS4_1CILi1EEESB_SB_EEEEENS5_IJNSA_ILi128EEENSA_ILi256EEENSA_ILi32EEEEEEaNS5_IJlSB_lEEEaSI_NS4_8TiledMMAINS4_8MMA_AtomIJNS4_15SM100_MMA_S8_SSIaaiLi128ELi256ELNS4_4UMMA5MajorE0ELSN_0ELNSM_8SaturateE0EEEEEENS4_6LayoutISC_NS5_IJNSA_ILi0EEESS_SS_EEEEENS5_IJNS4_10UnderscoreESV_SV_EEEEENS4_13SM90_TMA_LOADENS4_14ComposedLayoutINS4_7SwizzleILi1ELi4ELi3EEENS4_18smem_ptr_flag_bitsILi8EEENSR_INS5_IJNSA_ILi8EEESG_EEENS5_IJSG_SB_EEEEEEEvNS4_8identityESY_S18_vS19_EENS_8epilogue10collective18CollectiveEpilogueINS1B_23Sm100TmaWarpSpecializedILi4ELi2ELi64ELb0ELb0EEEJSH_NS5_IJNSR_ISE_SB_EENSR_INSA_ILi64EEESB_EEEEEaSI_aSI_NS1B_6fusion15FusionCallbacksIS1F_NS1K_17LinearCombinationIaiaiLNS_15FloatRoundStyleE2EEESH_S1J_JEEENS4_5SM1004TMEM4LOAD26SM100_TMEM_LOAD_32dp32b64xESY_NSZ_INS10_ILi2ELi4ELi3EEES13_NSR_INS5_IJS14_S1H_EEENS5_IJS1H_SB_EEEEEEENS4_39AutoVectorizingCopyWithAssumedAlignmentILi128EEENS4_14SM90_TMA_STOREES1Y_S20_S20_EEEvvEEEEvNT_6ParamsE)
	.align		4
        /*000c*/ 	.word	index@(__assertfail)
	.align		4
        /*0010*/ 	.word	0x00000000
	.align		4
        /*0014*/ 	.word	0xfffffffe
	.align		4
        /*0018*/ 	.word	0x00000000
	.align		4
        /*001c*/ 	.word	0xfffffffd
	.align		4
        /*0020*/ 	.word	0x00000000
	.align		4
        /*0024*/ 	.word	0xfffffffc


//--------------------- .nv.constant4             --------------------------
	.section	.nv.constant4,"a",@progbits
	.align	8
	.align		8
.nv.constant4:
        /*0000*/ 	.dword	__assertfail
	.align		8
        /*0008*/ 	.dword	__unnamed_1
	.align		8
        /*0010*/ 	.dword	__unnamed_2
	.align		8
        /*0018*/ 	.dword	__unnamed_3
	.align		8
        /*0020*/ 	.dword	_ZN40_INTERNAL_9ba0341e_4_k_cu_d8bf3728_101884cuda3std3__45__cpo5beginE
	.align		8
        /*0028*/ 	.dword	_ZN40_INTERNAL_9ba0341e_4_k_cu_d8bf3728_101884cuda3std3__45__cpo3endE
	.align		8
        /*0030*/ 	.dword	_ZN40_INTERNAL_9ba0341e_4_k_cu_d8bf3728_101884cuda3std3__45__cpo6cbeginE
	.align		8
        /*0038*/ 	.dword	_ZN40_INTERNAL_9ba0341e_4_k_cu_d8bf3728_101884cuda3std3__45__cpo4cendE
	.align		8
        /*0040*/ 	.dword	_ZN40_INTERNAL_9ba0341e_4_k_cu_d8bf3728_101884cuda3std3__442_GLOBAL__N__9ba0341e_4_k_cu_d8bf3728_101886ignoreE
	.align		8
        /*0048*/ 	.dword	_ZN40_INTERNAL_9ba0341e_4_k_cu_d8bf3728_101884cuda3std3__419piecewise_constructE
	.align		8
        /*0050*/ 	.dword	_ZN40_INTERNAL_9ba0341e_4_k_cu_d8bf3728_101884cuda3std3__48in_placeE
	.align		8
        /*0058*/ 	.dword	_ZN40_INTERNAL_9ba0341e_4_k_cu_d8bf3728_101884cuda3std6ranges3__45__cpo4swapE
	.align		8
        /*0060*/ 	.dword	_ZN40_INTERNAL_9ba0341e_4_k_cu_d8bf3728_101884cuda3std6ranges3__45__cpo9iter_moveE
	.align		8
        /*0068*/ 	.dword	_ZN40_INTERNAL_9ba0341e_4_k_cu_d8bf3728_101884cute7productE
	.align		8
        /*0070*/ 	.dword	_ZN40_INTERNAL_9ba0341e_4_k_cu_d8bf3728_101884cute1_E
	.align		8
        /*0078*/ 	.dword	$str$25
	.align		8
        /*0080*/ 	.dword	$str$26
	.align		8
        /*0088*/ 	.dword	$str$27
	.align		8
        /*0090*/ 	.dword	$str$28


//--------------------- .text._ZN7cutlass13device_kernelINS_4gemm6kernel13GemmUniversalIN4cute5tupleIJiiiiEEENS1_10collective13CollectiveMmaINS1_35MainloopSm100TmaUmmaWarpSpecializedILi5ELi2ELi2ENS5_IJNS4_1CILi1EEESB_SB_EEEEENS5_IJNSA_ILi128EEENSA_ILi256EEENSA_ILi32EEEEEEaNS5_IJlSB_lEEEaSI_NS4_8TiledMMAINS4_8MMA_AtomIJNS4_15SM100_MMA_S8_SSIaaiLi128ELi256ELNS4_4UMMA5MajorE0ELSN_0ELNSM_8SaturateE0EEEEEENS4_6LayoutISC_NS5_IJNSA_ILi0EEESS_SS_EEEEENS5_IJNS4_10UnderscoreESV_SV_EEEEENS4_13SM90_TMA_LOADENS4_14ComposedLayoutINS4_7SwizzleILi1ELi4ELi3EEENS4_18smem_ptr_flag_bitsILi8EEENSR_INS5_IJNSA_ILi8EEESG_EEENS5_IJSG_SB_EEEEEEEvNS4_8identityESY_S18_vS19_EENS_8epilogue10collective18CollectiveEpilogueINS1B_23Sm100TmaWarpSpecializedILi4ELi2ELi64ELb0ELb0EEEJSH_NS5_IJNSR_ISE_SB_EENSR_INSA_ILi64EEESB_EEEEEaSI_aSI_NS1B_6fusion15FusionCallbacksIS1F_NS1K_17LinearCombinationIaiaiLNS_15FloatRoundStyleE2EEESH_S1J_JEEENS4_5SM1004TMEM4LOAD26SM100_TMEM_LOAD_32dp32b64xESY_NSZ_INS10_ILi2ELi4ELi3EEES13_NSR_INS5_IJS14_S1H_EEENS5_IJS1H_SB_EEEEEEENS4_39AutoVectorizingCopyWithAssumedAlignmentILi128EEENS4_14SM90_TMA_STOREES1Y_S20_S20_EEEvvEEEEvNT_6ParamsE --------------------------
	.section	.text._ZN7cutlass13device_kernelINS_4gemm6kernel13GemmUniversalIN4cute5tupleIJiiiiEEENS1_10collective13CollectiveMmaINS1_35MainloopSm100TmaUmmaWarpSpecializedILi5ELi2ELi2ENS5_IJNS4_1CILi1EEESB_SB_EEEEENS5_IJNSA_ILi128EEENSA_ILi256EEENSA_ILi32EEEEEEaNS5_IJlSB_lEEEaSI_NS4_8TiledMMAINS4_8MMA_AtomIJNS4_15SM100_MMA_S8_SSIaaiLi128ELi256ELNS4_4UMMA5MajorE0ELSN_0ELNSM_8SaturateE0EEEEEENS4_6LayoutISC_NS5_IJNSA_ILi0EEESS_SS_EEEEENS5_IJNS4_10UnderscoreESV_SV_EEEEENS4_13SM90_TMA_LOADENS4_14ComposedLayoutINS4_7SwizzleILi1ELi4ELi3EEENS4_18smem_ptr_flag_bitsILi8EEENSR_INS5_IJNSA_ILi8EEESG_EEENS5_IJSG_SB_EEEEEEEvNS4_8identityESY_S18_vS19_EENS_8epilogue10collective18CollectiveEpilogueINS1B_23Sm100TmaWarpSpecializedILi4ELi2ELi64ELb0ELb0EEEJSH_NS5_IJNSR_ISE_SB_EENSR_INSA_ILi64EEESB_EEEEEaSI_aSI_NS1B_6fusion15FusionCallbacksIS1F_NS1K_17LinearCombinationIaiaiLNS_15FloatRoundStyleE2EEESH_S1J_JEEENS4_5SM1004TMEM4LOAD26SM100_TMEM_LOAD_32dp32b64xESY_NSZ_INS10_ILi2ELi4ELi3EEES13_NSR_INS5_IJS14_S1H_EEENS5_IJS1H_SB_EEEEEEENS4_39AutoVectorizingCopyWithAssumedAlignmentILi128EEENS4_14SM90_TMA_STOREES1Y_S20_S20_EEEvvEEEEvNT_6ParamsE,"ax",@progbits
	.align	128
.text._ZN7cutlass13device_kernelINS_4gemm6kernel13GemmUniversalIN4cute5tupleIJiiiiEEENS1_10collective13CollectiveMmaINS1_35MainloopSm100TmaUmmaWarpSpecializedILi5ELi2ELi2ENS5_IJNS4_1CILi1EEESB_SB_EEEEENS5_IJNSA_ILi128EEENSA_ILi256EEENSA_ILi32EEEEEEaNS5_IJlSB_lEEEaSI_NS4_8TiledMMAINS4_8MMA_AtomIJNS4_15SM100_MMA_S8_SSIaaiLi128ELi256ELNS4_4UMMA5MajorE0ELSN_0ELNSM_8SaturateE0EEEEEENS4_6LayoutISC_NS5_IJNSA_ILi0EEESS_SS_EEEEENS5_IJNS4_10UnderscoreESV_SV_EEEEENS4_13SM90_TMA_LOADENS4_14ComposedLayoutINS4_7SwizzleILi1ELi4ELi3EEENS4_18smem_ptr_flag_bitsILi8EEENSR_INS5_IJNSA_ILi8EEESG_EEENS5_IJSG_SB_EEEEEEEvNS4_8identityESY_S18_vS19_EENS_8epilogue10collective18CollectiveEpilogueINS1B_23Sm100TmaWarpSpecializedILi4ELi2ELi64ELb0ELb0EEEJSH_NS5_IJNSR_ISE_SB_EENSR_INSA_ILi64EEESB_EEEEEaSI_aSI_NS1B_6fusion15FusionCallbacksIS1F_NS1K_17LinearCombinationIaiaiLNS_15FloatRoundStyleE2EEESH_S1J_JEEENS4_5SM1004TMEM4LOAD26SM100_TMEM_LOAD_32dp32b64xESY_NSZ_INS10_ILi2ELi4ELi3EEES13_NSR_INS5_IJS14_S1H_EEENS5_IJS1H_SB_EEEEEEENS4_39AutoVectorizingCopyWithAssumedAlignmentILi128EEENS4_14SM90_TMA_STOREES1Y_S20_S20_EEEvvEEEEvNT_6ParamsE:
        .type           _ZN7cutlass13device_kernelINS_4gemm6kernel13GemmUniversalIN4cute5tupleIJiiiiEEENS1_10collective13CollectiveMmaINS1_35MainloopSm100TmaUmmaWarpSpecializedILi5ELi2ELi2ENS5_IJNS4_1CILi1EEESB_SB_EEEEENS5_IJNSA_ILi128EEENSA_ILi256EEENSA_ILi32EEEEEEaNS5_IJlSB_lEEEaSI_NS4_8TiledMMAINS4_8MMA_AtomIJNS4_15SM100_MMA_S8_SSIaaiLi128ELi256ELNS4_4UMMA5MajorE0ELSN_0ELNSM_8SaturateE0EEEEEENS4_6LayoutISC_NS5_IJNSA_ILi0EEESS_SS_EEEEENS5_IJNS4_10UnderscoreESV_SV_EEEEENS4_13SM90_TMA_LOADENS4_14ComposedLayoutINS4_7SwizzleILi1ELi4ELi3EEENS4_18smem_ptr_flag_bitsILi8EEENSR_INS5_IJNSA_ILi8EEESG_EEENS5_IJSG_SB_EEEEEEEvNS4_8identityESY_S18_vS19_EENS_8epilogue10collective18CollectiveEpilogueINS1B_23Sm100TmaWarpSpecializedILi4ELi2ELi64ELb0ELb0EEEJSH_NS5_IJNSR_ISE_SB_EENSR_INSA_ILi64EEESB_EEEEEaSI_aSI_NS1B_6fusion15FusionCallbacksIS1F_NS1K_17LinearCombinationIaiaiLNS_15FloatRoundStyleE2EEESH_S1J_JEEENS4_5SM1004TMEM4LOAD26SM100_TMEM_LOAD_32dp32b64xESY_NSZ_INS10_ILi2ELi4ELi3EEES13_NSR_INS5_IJS14_S1H_EEENS5_IJS1H_SB_EEEEEEENS4_39AutoVectorizingCopyWithAssumedAlignmentILi128EEENS4_14SM90_TMA_STOREES1Y_S20_S20_EEEvvEEEEvNT_6ParamsE,@function
        .size           _ZN7cutlass13device_kernelINS_4gemm6kernel13GemmUniversalIN4cute5tupleIJiiiiEEENS1_10collective13CollectiveMmaINS1_35MainloopSm100TmaUmmaWarpSpecializedILi5ELi2ELi2ENS5_IJNS4_1CILi1EEESB_SB_EEEEENS5_IJNSA_ILi128EEENSA_ILi256EEENSA_ILi32EEEEEEaNS5_IJlSB_lEEEaSI_NS4_8TiledMMAINS4_8MMA_AtomIJNS4_15SM100_MMA_S8_SSIaaiLi128ELi256ELNS4_4UMMA5MajorE0ELSN_0ELNSM_8SaturateE0EEEEEENS4_6LayoutISC_NS5_IJNSA_ILi0EEESS_SS_EEEEENS5_IJNS4_10UnderscoreESV_SV_EEEEENS4_13SM90_TMA_LOADENS4_14ComposedLayoutINS4_7SwizzleILi1ELi4ELi3EEENS4_18smem_ptr_flag_bitsILi8EEENSR_INS5_IJNSA_ILi8EEESG_EEENS5_IJSG_SB_EEEEEEEvNS4_8identityESY_S18_vS19_EENS_8epilogue10collective18CollectiveEpilogueINS1B_23Sm100TmaWarpSpecializedILi4ELi2ELi64ELb0ELb0EEEJSH_NS5_IJNSR_ISE_SB_EENSR_INSA_ILi64EEESB_EEEEEaSI_aSI_NS1B_6fusion15FusionCallbacksIS1F_NS1K_17LinearCombinationIaiaiLNS_15FloatRoundStyleE2EEESH_S1J_JEEENS4_5SM1004TMEM4LOAD26SM100_TMEM_LOAD_32dp32b64xESY_NSZ_INS10_ILi2ELi4ELi3EEES13_NSR_INS5_IJS14_S1H_EEENS5_IJS1H_SB_EEEEEEENS4_39AutoVectorizingCopyWithAssumedAlignmentILi128EEENS4_14SM90_TMA_STOREES1Y_S20_S20_EEEvvEEEEvNT_6ParamsE,(.L_x_167 - _ZN7cutlass13device_kernelINS_4gemm6kernel13GemmUniversalIN4cute5tupleIJiiiiEEENS1_10collective13CollectiveMmaINS1_35MainloopSm100TmaUmmaWarpSpecializedILi5ELi2ELi2ENS5_IJNS4_1CILi1EEESB_SB_EEEEENS5_IJNSA_ILi128EEENSA_ILi256EEENSA_ILi32EEEEEEaNS5_IJlSB_lEEEaSI_NS4_8TiledMMAINS4_8MMA_AtomIJNS4_15SM100_MMA_S8_SSIaaiLi128ELi256ELNS4_4UMMA5MajorE0ELSN_0ELNSM_8SaturateE0EEEEEENS4_6LayoutISC_NS5_IJNSA_ILi0EEESS_SS_EEEEENS5_IJNS4_10UnderscoreESV_SV_EEEEENS4_13SM90_TMA_LOADENS4_14ComposedLayoutINS4_7SwizzleILi1ELi4ELi3EEENS4_18smem_ptr_flag_bitsILi8EEENSR_INS5_IJNSA_ILi8EEESG_EEENS5_IJSG_SB_EEEEEEEvNS4_8identityESY_S18_vS19_EENS_8epilogue10collective18CollectiveEpilogueINS1B_23Sm100TmaWarpSpecializedILi4ELi2ELi64ELb0ELb0EEEJSH_NS5_IJNSR_ISE_SB_EENSR_INSA_ILi64EEESB_EEEEEaSI_aSI_NS1B_6fusion15FusionCallbacksIS1F_NS1K_17LinearCombinationIaiaiLNS_15FloatRoundStyleE2EEESH_S1J_JEEENS4_5SM1004TMEM4LOAD26SM100_TMEM_LOAD_32dp32b64xESY_NSZ_INS10_ILi2ELi4ELi3EEES13_NSR_INS5_IJS14_S1H_EEENS5_IJS1H_SB_EEEEEEENS4_39AutoVectorizingCopyWithAssumedAlignmentILi128EEENS4_14SM90_TMA_STOREES1Y_S20_S20_EEEvvEEEEvNT_6ParamsE)
        .other          _ZN7cutlass13device_kernelINS_4gemm6kernel13GemmUniversalIN4cute5tupleIJiiiiEEENS1_10collective13CollectiveMmaINS1_35MainloopSm100TmaUmmaWarpSpecializedILi5ELi2ELi2ENS5_IJNS4_1CILi1EEESB_SB_EEEEENS5_IJNSA_ILi128EEENSA_ILi256EEENSA_ILi32EEEEEEaNS5_IJlSB_lEEEaSI_NS4_8TiledMMAINS4_8MMA_AtomIJNS4_15SM100_MMA_S8_SSIaaiLi128ELi256ELNS4_4UMMA5MajorE0ELSN_0ELNSM_8SaturateE0EEEEEENS4_6LayoutISC_NS5_IJNSA_ILi0EEESS_SS_EEEEENS5_IJNS4_10UnderscoreESV_SV_EEEEENS4_13SM90_TMA_LOADENS4_14ComposedLayoutINS4_7SwizzleILi1ELi4ELi3EEENS4_18smem_ptr_flag_bitsILi8EEENSR_INS5_IJNSA_ILi8EEESG_EEENS5_IJSG_SB_EEEEEEEvNS4_8identityESY_S18_vS19_EENS_8epilogue10collective18CollectiveEpilogueINS1B_23Sm100TmaWarpSpecializedILi4ELi2ELi64ELb0ELb0EEEJSH_NS5_IJNSR_ISE_SB_EENSR_INSA_ILi64EEESB_EEEEEaSI_aSI_NS1B_6fusion15FusionCallbacksIS1F_NS1K_17LinearCombinationIaiaiLNS_15FloatRoundStyleE2EEESH_S1J_JEEENS4_5SM1004TMEM4LOAD26SM100_TMEM_LOAD_32dp32b64xESY_NSZ_INS10_ILi2ELi4ELi3EEES13_NSR_INS5_IJS14_S1H_EEENS5_IJS1H_SB_EEEEEEENS4_39AutoVectorizingCopyWithAssumedAlignmentILi128EEENS4_14SM90_TMA_STOREES1Y_S20_S20_EEEvvEEEEvNT_6ParamsE,@"STO_CUDA_ENTRY STV_DEFAULT"
_ZN7cutlass13device_kernelINS_4gemm6kernel13GemmUniversalIN4cute5tupleIJiiiiEEENS1_10collective13CollectiveMmaINS1_35MainloopSm100TmaUmmaWarpSpecializedILi5ELi2ELi2ENS5_IJNS4_1CILi1EEESB_SB_EEEEENS5_IJNSA_ILi128EEENSA_ILi256EEENSA_ILi32EEEEEEaNS5_IJlSB_lEEEaSI_NS4_8TiledMMAINS4_8MMA_AtomIJNS4_15SM100_MMA_S8_SSIaaiLi128ELi256ELNS4_4UMMA5MajorE0ELSN_0ELNSM_8SaturateE0EEEEEENS4_6LayoutISC_NS5_IJNSA_ILi0EEESS_SS_EEEEENS5_IJNS4_10UnderscoreESV_SV_EEEEENS4_13SM90_TMA_LOADENS4_14ComposedLayoutINS4_7SwizzleILi1ELi4ELi3EEENS4_18smem_ptr_flag_bitsILi8EEENSR_INS5_IJNSA_ILi8EEESG_EEENS5_IJSG_SB_EEEEEEEvNS4_8identityESY_S18_vS19_EENS_8epilogue10collective18CollectiveEpilogueINS1B_23Sm100TmaWarpSpecializedILi4ELi2ELi64ELb0ELb0EEEJSH_NS5_IJNSR_ISE_SB_EENSR_INSA_ILi64EEESB_EEEEEaSI_aSI_NS1B_6fusion15FusionCallbacksIS1F_NS1K_17LinearCombinationIaiaiLNS_15FloatRoundStyleE2EEESH_S1J_JEEENS4_5SM1004TMEM4LOAD26SM100_TMEM_LOAD_32dp32b64xESY_NSZ_INS10_ILi2ELi4ELi3EEES13_NSR_INS5_IJS14_S1H_EEENS5_IJS1H_SB_EEEEEEENS4_39AutoVectorizingCopyWithAssumedAlignmentILi128EEENS4_14SM90_TMA_STOREES1Y_S20_S20_EEEvvEEEEvNT_6ParamsE:
[----:B------:R-:W1:Y:S01]  /*0000*/  LDC R1, c[0x0][0x37c] ;  /* 0x0000df00ff017b82 */ /* 0x000e620000000800 */
[----:B------:R-:W2:Y:S01]  /*0010*/  S2R R167, SR_TID.X ;  /* 0x0000000000a77919 */ /* 0x000ea20000002100 */
[----:B------:R-:W3:Y:S01]  /*0020*/  LDCU.64 UR4, c[0x0][0x890] ;  /* 0x00011200ff0477ac */ /* 0x000ee20008000a00 */
[----:B------:R-:W-:Y:S02]  /*0030*/  PRMT R151, RZ, 0x7610, R151 ;  /* 0x00007610ff977816 */ /* 0x000fe40000000097 */
[----:B------:R-:W-:Y:S01]  /*0040*/  ELECT P5, URZ, PT ;  /* 0x0000000000ff782f */ /* 0x000fe200038a0000 */
[----:B------:R-:W4:Y:S01]  /*0050*/  LDCU.64 UR46, c[0x0][0x358] ;  /* 0x00006b00ff2e77ac */ /* 0x000f220008000a00 */
[----:B---3--:R-:W-:-:S04]  /*0060*/  UISETP.NE.U32.AND UP0, UPT, UR4, URZ, UPT ;  /* 0x000000ff0400728c */ /* 0x008fc8000bf05070 */
[----:B------:R-:W-:Y:S01]  /*0070*/  UISETP.NE.AND.EX UP0, UPT, UR5, URZ, UPT, UP0 ;  /* 0x000000ff0500728c */ /* 0x000fe2000bf05300 */
[----:B--2---:R-:W-:-:S05]  /*0080*/  SHF.R.U32.HI R154, RZ, 0x5, R167 ;  /* 0x00000005ff9a7819 */ /* 0x004fca00000116a7 */
[----:B------:R-:W2:Y:S02]  /*0090*/  SHFL.IDX PT, R0, R154, RZ, 0x1f ;  /* 0x00001fff9a007589 */ /* 0x000ea400000e0000 */
[----:B--2---:R-:W-:Y:S01]  /*00a0*/  R2UR UR8, R0 ;  /* 0x00000000000872ca */ /* 0x004fe200000e0000 */
[----:B-1--4-:R-:W-:-:S14]  /*00b0*/  BRA.U UP0, `(.L_x_0) ;  /* 0x00000001002c7547 */ /* 0x012fdc000b800000 */
[----:B------:R-:W1:Y:S02]  /*00c0*/  LDCU.64 UR6, c[0x0][0x888] ;  /* 0x00011100ff0677ac */ /* 0x000e640008000a00 */
[----:B-1----:R-:W-:-:S04]  /*00d0*/  UISETP.NE.U32.AND UP0, UPT, UR6, URZ, UPT ;  /* 0x000000ff0600728c */ /* 0x002fc8000bf05070 */
[----:B------:R-:W-:-:S09]  /*00e0*/  UISETP.NE.AND.EX UP0, UPT, UR7, URZ, UPT, UP0 ;  /* 0x000000ff0700728c */ /* 0x000fd2000bf05300 */
[----:B------:R-:W-:Y:S05]  /*00f0*/  BRA.U !UP0, `(.L_x_1) ;  /* 0x0000000108107547 */ /* 0x000fea000b800000 */
[----:B------:R-:W1:Y:S02]  /*0100*/  LDC.64 R82, c[0x0][0x888] ;  /* 0x00022200ff527b82 */ /* 0x000e640000000a00 */
[----:B-1----:R1:W5:Y:S01]  /*0110*/  LDG.E R82, desc[UR46][R82.64] ;  /* 0x0000002e52527981 */ /* 0x002362000c1e1900 */
[----:B------:R-:W-:Y:S01]  /*0120*/  HFMA2 R151, -RZ, RZ, 0, 5.9604644775390625e-08 ;  /* 0x00000001ff977431 */ /* 0x000fe200000001ff */
[----:B------:R-:W-:Y:S05]  /*0130*/  BRA `(.L_x_0) ;  /* 0x00000000000c7947 */ /* 0x000fea0003800000 */
.L_x_1:
[----:B------:R-:W1:Y:S01]  /*0140*/  LDCU UR6, c[0x0][0x880] ;  /* 0x00011000ff0677ac */ /* 0x000e620008000800 */
[----:B------:R-:W-:Y:S01]  /*0150*/  HFMA2 R151, -RZ, RZ, 0, 5.9604644775390625e-08 ;  /* 0x00000001ff977431 */ /* 0x000fe200000001ff */
[----:B-1----:R-:W-:-:S07]  /*0160*/  MOV R82, UR6 ;  /* 0x0000000600527c02 */ /* 0x002fce0008000f00 */
.L_x_0:
[----:B------:R-:W2:Y:S02]  /*0170*/  LDCU.64 UR6, c[0x0][0x8b0] ;  /* 0x00011600ff0677ac */ /* 0x000ea40008000a00 */
[----:B--2---:R-:W-:-:S04]  /*0180*/  UISETP.NE.U32.AND UP0, UPT, UR6, URZ, UPT ;  /* 0x000000ff0600728c */ /* 0x004fc8000bf05070 */
[----:B------:R-:W-:-:S09]  /*0190*/  UISETP.NE.AND.EX UP0, UPT, UR7, URZ, UPT, UP0 ;  /* 0x000000ff0700728c */ /* 0x000fd2000bf05300 */
[----:B------:R-:W-:Y:S05]  /*01a0*/  BRA.U UP0, `(.L_x_2) ;  /* 0x0000000100247547 */ /* 0x000fea000b800000 */
[----:B------:R-:W2:Y:S02]  /*01b0*/  LDCU.64 UR6, c[0x0][0x8a8] ;  /* 0x00011500ff0677ac */ /* 0x000ea40008000a00 */
[----:B--2---:R-:W-:-:S04]  /*01c0*/  UISETP.NE.U32.AND UP0, UPT, UR6, URZ, UPT ;  /* 0x000000ff0600728c */ /* 0x004fc8000bf05070 */
[----:B------:R-:W-:-:S09]  /*01d0*/  UISETP.NE.AND.EX UP0, UPT, UR7, URZ, UPT, UP0 ;  /* 0x000000ff0700728c */ /* 0x000fd2000bf05300 */
[----:B------:R-:W-:Y:S05]  /*01e0*/  BRA.U !UP0, `(.L_x_3) ;  /* 0x00000001080c7547 */ /* 0x000fea000b800000 */
[----:B------:R-:W2:Y:S02]  /*01f0*/  LDC.64 R78, c[0x0][0x8a8] ;  /* 0x00022a00ff4e7b82 */ /* 0x000ea40000000a00 */
[----:B--2---:R2:W5:Y:S01]  /*0200*/  LDG.E R78, desc[UR46][R78.64] ;  /* 0x0000002e4e4e7981 */ /* 0x004562000c1e1900 */
[----:B------:R-:W-:Y:S05]  /*0210*/  BRA `(.L_x_2) ;  /* 0x0000000000087947 */ /* 0x000fea0003800000 */
.L_x_3:
[----:B------:R-:W2:Y:S02]  /*0220*/  LDCU UR6, c[0x0][0x8a0] ;  /* 0x00011400ff0677ac */ /* 0x000ea40008000800 */
[----:B--2---:R-:W-:Y:S02]  /*0230*/  MOV R78, UR6 ;  /* 0x00000006004e7c02 */ /* 0x004fe40008000f00 */
.L_x_2:
[----:B------:R-:W-:Y:S01]  /*0240*/  IMAD.U32 R0, RZ, RZ, UR8 ;  /* 0x00000008ff007e24 */ /* 0x000fe2000f8e00ff */
[----:B------:R-:W-:Y:S04]  /*0250*/  BSSY.RECONVERGENT B0, `(.L_x_4) ;  /* 0x000000c000007945 */ /* 0x000fe80003800200 */
[C---:B------:R-:W-:Y:S02]  /*0260*/  ISETP.NE.OR P1, PT, R0.reuse, 0x1, !P5 ;  /* 0x000000010000780c */ /* 0x040fe40006f25670 */
[----:B------:R-:W-:-:S11]  /*0270*/  ISETP.NE.OR P0, PT, R0, 0x3, !P5 ;  /* 0x000000030000780c */ /* 0x000fd60006f05670 */
[----:B------:R-:W-:Y:S05]  /*0280*/  @P1 BRA `(.L_x_5) ;  /* 0x0000000000201947 */ /* 0x000fea0003800000 */
[----:B------:R-:W3:Y:S02]  /*0290*/  LDCU.64 UR6, c[0x0][0x348] ;  /* 0x00006900ff0677ac */ /* 0x000ee40008000a00 */
[----:B---3--:R-:W-:Y:S02]  /*02a0*/  UIADD3 UR10, UP1, UPT, UR6, 0x80, URZ ;  /* 0x00000080060a7890 */ /* 0x008fe4000ff3e0ff */
[----:B------:R-:W-:Y:S02]  /*02b0*/  UIADD3 UR6, UP0, UPT, UR6, 0x180, URZ ;  /* 0x0000018006067890 */ /* 0x000fe4000ff1e0ff */
[----:B------:R-:W-:Y:S02]  /*02c0*/  UIADD3.X UR11, UPT, UPT, URZ, UR7, URZ, UP1, !UPT ;  /* 0x00000007ff0b7290 */ /* 0x000fe40008ffe4ff */
[----:B------:R-:W-:-:S07]  /*02d0*/  UIADD3.X UR7, UPT, UPT, URZ, UR7, URZ, UP0, !UPT ;  /* 0x00000007ff077290 */ /* 0x000fce00087fe4ff */
[----:B------:R3:W-:Y:S02]  /*02e0*/  UTMACCTL.PF [UR10] ;  /* 0x000000000a0079b9 */ /* 0x0007e40008040000 */
[----:B------:R3:W-:Y:S02]  /*02f0*/  UTMACCTL.PF [UR6] ;  /* 0x00000000060079b9 */ /* 0x0007e40008040000 */
[----:B---3--:R-:W-:Y:S01]  /*0300*/  NOP ;  /* 0x0000000000007918 */ /* 0x008fe20000000000 */
.L_x_5:
[----:B------:R-:W-:Y:S05]  /*0310*/  BSYNC.RECONVERGENT B0 ;  /* 0x0000000000007941 */ /* 0x000fea0003800200 */
.L_x_4:
[----:B------:R-:W-:Y:S04]  /*0320*/  BSSY.RECONVERGENT B0, `(.L_x_6) ;  /* 0x000000a000007945 */ /* 0x000fe80003800200 */
        /* <DEDUP_REMOVED lines=9> */
.L_x_7:
[----:B------:R-:W-:Y:S05]  /*03c0*/  BSYNC.RECONVERGENT B0 ;  /* 0x0000000000007941 */ /* 0x000fea0003800200 */
.L_x_6:
[----:B------:R-:W3:Y:S01]  /*03d0*/  LDCU.64 UR6, c[0x0][0x888] ;  /* 0x00011100ff0677ac */ /* 0x000ee20008000a00 */
[----:B------:R-:W-:Y:S02]  /*03e0*/  UISETP.EQ.U32.AND UP1, UPT, UR4, URZ, UPT ;  /* 0x000000ff0400728c */ /* 0x000fe4000bf22070 */
[----:B------:R-:W-:Y:S02]  /*03f0*/  UPLOP3.LUT UP2, UPT, UPT, UPT, UPT, 0x80, 0x8 ;  /* 0x000000000008789c */ /* 0x000fe40003f4f070 */
[----:B---3--:R-:W-:-:S04]  /*0400*/  UISETP.NE.U32.AND UP0, UPT, UR6, URZ, UPT ;  /* 0x000000ff0600728c */ /* 0x008fc8000bf05070 */
[----:B------:R-:W-:-:S04]  /*0410*/  UISETP.NE.AND.EX UP0, UPT, UR7, URZ, UPT, UP0 ;  /* 0x000000ff0700728c */ /* 0x000fc8000bf05300 */
[----:B------:R-:W-:-:S04]  /*0420*/  UISETP.EQ.OR.EX UP3, UPT, UR5, URZ, !UP0, UP1 ;  /* 0x000000ff0500728c */ /* 0x000fc8000c762710 */
[----:B------:R-:W-:-:S05]  /*0430*/  UP2UR UR50, UPR, URZ, 0x8 ;  /* 0x00000008ff327883 */ /* 0x000fca0008000000 */
[----:B------:R-:W-:Y:S07]  /*0440*/  BRA.U !UP3, `(.L_x_8) ;  /* 0x000000010b207547 */ /* 0x000fee000b800000 */
[----:B-----5:R-:W-:Y:S01]  /*0450*/  R2UR UR6, R82 ;  /* 0x00000000520672ca */ /* 0x020fe200000e0000 */
[----:B------:R-:W-:Y:S02]  /*0460*/  UISETP.NE.U32.AND UP2, UPT, UR4, URZ, UPT ;  /* 0x000000ff0400728c */ /* 0x000fe4000bf45070 */
[----:B------:R-:W-:Y:S02]  /*0470*/  USEL UR4, URZ, 0xffffffff, UP0 ;  /* 0xffffffffff047887 */ /* 0x000fe40008000000 */
[----:B------:R-:W-:-:S08]  /*0480*/  UISETP.NE.AND.EX UP2, UPT, UR5, URZ, UPT, UP2 ;  /* 0x000000ff0500728c */ /* 0x000fd0000bf45320 */
[----:B------:R-:W-:-:S04]  /*0490*/  UISETP.NE.AND UP1, UPT, UR6, URZ, UPT ;  /* 0x000000ff0600728c */ /* 0x000fc8000bf25270 */
[----:B------:R-:W-:-:S04]  /*04a0*/  @!UP2 USEL UR4, URZ, 0xffffffff, UP1 ;  /* 0xffffffffff04a887 */ /* 0x000fc80008800000 */
[----:B------:R-:W-:-:S04]  /*04b0*/  ULOP3.LUT UR4, UR4, 0x1, URZ, 0xc0, !UPT ;  /* 0x0000000104047892 */ /* 0x000fc8000f8ec0ff */
[----:B------:R-:W-:-:S11]  /*04c0*/  UISETP.NE.U32.AND UP2, UPT, UR4, 0x1, UPT ;  /* 0x000000010400788c */ /* 0x000fd6000bf45070 */
.L_x_8:
[----:B------:R-:W3:Y:S01]  /*04d0*/  SHFL.IDX PT, R2, R154, RZ, 0x1f ;  /* 0x00001fff9a027589 */ /* 0x000ee200000e0000 */
[----:B------:R-:W-:-:S04]  /*04e0*/  UISETP.NE.AND UP1, UPT, UR8, 0x2, UPT ;  /* 0x000000020800788c */ /* 0x000fc8000bf25270 */
[----:B------:R-:W-:Y:S01]  /*04f0*/  USEL UR6, URZ, 0x1, UP1 ;  /* 0x00000001ff067887 */ /* 0x000fe20008800000 */
[----:B---3--:R-:W-:-:S13]  /*0500*/  ISETP.NE.AND P0, PT, R2, RZ, PT ;  /* 0x000000ff0200720c */ /* 0x008fda0003f05270 */
[----:B------:R-:W-:Y:S05]  /*0510*/  @P0 BRA `(.L_x_9) ;  /* 0x0000000000500947 */ /* 0x000fea0003800000 */
[----:B------:R-:W3:Y:S01]  /*0520*/  S2UR UR5, SR_CgaCtaId ;  /* 0x00000000000579c3 */ /* 0x000ee20000008800 */
[----:B------:R-:W-:Y:S01]  /*0530*/  UMOV UR7, 0x400 ;  /* 0x0000040000077882 */ /* 0x000fe20000000000 */
[----:B------:R-:W-:Y:S01]  /*0540*/  UMOV UR4, 0x1 ;  /* 0x0000000100047882 */ /* 0x000fe20000000000 */
[----:B------:R-:W-:Y:S01]  /*0550*/  ELECT P0, URZ, PT ;  /* 0x0000000000ff782f */ /* 0x000fe20003800000 */
[----:B------:R-:W-:-:S04]  /*0560*/  UIADD3 UR10, UPT, UPT, -UR4, 0x100000, URZ ;  /* 0x00100000040a7890 */ /* 0x000fc8000fffe1ff */
[----:B------:R-:W-:Y:S02]  /*0570*/  USHF.L.U32 UR11, UR10, 0xb, URZ ;  /* 0x0000000b0a0b7899 */ /* 0x000fe400080006ff */
[----:B------:R-:W-:Y:S02]  /*0580*/  USHF.L.U32 UR10, UR10, 0x1, URZ ;  /* 0x000000010a0a7899 */ /* 0x000fe400080006ff */
[----:B---3--:R-:W-:Y:S01]  /*0590*/  ULEA UR5, UR5, UR7, 0x18 ;  /* 0x0000000705057291 */ /* 0x008fe2000f8ec0ff */
[----:B------:R-:W3:Y:S11]  /*05a0*/  FENCE.VIEW.ASYNC.S ;  /* 0x00000000000073c6 */ /* 0x000ef60000000000 */
[----:B---3--:R3:W4:Y:S01]  /*05b0*/  SYNCS.EXCH.64 URZ, [UR5], UR10 ;  /* 0x0000000a05ff75b2 */ /* 0x0087220008000100 */
[----:B------:R3:W1:Y:S01]  /*05c0*/  SYNCS.EXCH.64 URZ, [UR5+0x28], UR10 ;  /* 0x0000280a05ff75b2 */ /* 0x0006620008000100 */
        /* <DEDUP_REMOVED lines=8> */
[----:B------:R-:W-:Y:S01]  /*0650*/  NOP ;  /* 0x0000000000007918 */ /* 0x000fe20000000000 */
.L_x_9:
[----:B------:R-:W2:Y:S01]  /*0660*/  SHFL.IDX PT, R2, R154, RZ, 0x1f ;  /* 0x00001fff9a027589 */ /* 0x000ea200000e0000 */
[----:B------:R-:W-:Y:S01]  /*0670*/  NOP ;  /* 0x0000000000007918 */ /* 0x000fe20000000000 */
[----:B--2---:R-:W-:-:S13]  /*0680*/  ISETP.NE.AND P0, PT, R2, 0x1, PT ;  /* 0x000000010200780c */ /* 0x004fda0003f05270 */
[----:B------:R-:W-:Y:S05]  /*0690*/  @P0 BRA `(.L_x_10) ;  /* 0x0000000000580947 */ /* 0x000fea0003800000 */
[----:B------:R-:W2:Y:S01]  /*06a0*/  S2UR UR7, SR_CgaCtaId ;  /* 0x00000000000779c3 */ /* 0x000ea20000008800 */
[----:B------:R-:W-:Y:S01]  /*06b0*/  UMOV UR9, 0x400 ;  /* 0x0000040000097882 */ /* 0x000fe20000000000 */
[----:B---3--:R-:W-:Y:S01]  /*06c0*/  UMOV UR5, 0x20 ;  /* 0x0000002000057882 */ /* 0x008fe20000000000 */
[----:B------:R-:W-:Y:S01]  /*06d0*/  UMOV UR4, 0x80 ;  /* 0x0000008000047882 */ /* 0x000fe20000000000 */
[----:B------:R-:W-:-:S04]  /*06e0*/  UIADD3 UR10, UPT, UPT, -UR5, 0x100000, URZ ;  /* 0x00100000050a7890 */ /* 0x000fc8000fffe1ff */
[----:B------:R-:W-:Y:S02]  /*06f0*/  USHF.L.U32 UR11, UR10, 0xb, URZ ;  /* 0x0000000b0a0b7899 */ /* 0x000fe400080006ff */
[----:B------:R-:W-:Y:S02]  /*0700*/  USHF.L.U32 UR10, UR10, 0x1, URZ ;  /* 0x000000010a0a7899 */ /* 0x000fe400080006ff */
[----:B------:R-:W-:-:S04]  /*0710*/  UIADD3 UR4, UPT, UPT, -UR4, 0x100000, URZ ;  /* 0x0010000004047890 */ /* 0x000fc8000fffe1ff */
[----:B------:R-:W-:Y:S02]  /*0720*/  USHF.L.U32 UR5, UR4, 0xb, URZ ;  /* 0x0000000b04057899 */ /* 0x000fe400080006ff */
[----:B------:R-:W-:Y:S01]  /*0730*/  USHF.L.U32 UR4, UR4, 0x1, URZ ;  /* 0x0000000104047899 */ /* 0x000fe200080006ff */
[----:B------:R-:W-:Y:S01]  /*0740*/  ELECT P0, URZ, PT ;  /* 0x0000000000ff782f */ /* 0x000fe20003800000 */
[----:B--2---:R-:W-:Y:S01]  /*0750*/  ULEA UR7, UR7, UR9, 0x18 ;  /* 0x0000000907077291 */ /* 0x004fe2000f8ec0ff */
[----:B------:R-:W2:Y:S11]  /*0760*/  FENCE.VIEW.ASYNC.S ;  /* 0x00000000000073c6 */ /* 0x000eb60000000000 */
[----:B--2---:R2:W3:Y:S01]  /*0770*/  SYNCS.EXCH.64 URZ, [UR7+0x50], UR10 ;  /* 0x0000500a07ff75b2 */ /* 0x0044e20008000100 */
        /* <DEDUP_REMOVED lines=8> */
.L_x_10:
[----:B------:R-:W4:Y:S01]  /*0800*/  SHFL.IDX PT, R2, R154, RZ, 0x1f ;  /* 0x00001fff9a027589 */ /* 0x000f2200000e0000 */
[----:B------:R-:W-:Y:S01]  /*0810*/  NOP ;  /* 0x0000000000007918 */ /* 0x000fe20000000000 */
[----:B----4-:R-:W-:-:S13]  /*0820*/  ISETP.NE.AND P0, PT, R2, 0x3, PT ;  /* 0x000000030200780c */ /* 0x010fda0003f05270 */
[----:B------:R-:W-:Y:S05]  /*0830*/  @P0 BRA `(.L_x_11) ;  /* 0x0000000000300947 */ /* 0x000fea0003800000 */
[----:B--23--:R-:W2:Y:S01]  /*0840*/  S2UR UR5, SR_CgaCtaId ;  /* 0x00000000000579c3 */ /* 0x00cea20000008800 */
[----:B------:R-:W-:Y:S01]  /*0850*/  UMOV UR7, 0x400 ;  /* 0x0000040000077882 */ /* 0x000fe20000000000 */
[----:B------:R-:W-:Y:S01]  /*0860*/  UMOV UR4, 0x20 ;  /* 0x0000002000047882 */ /* 0x000fe20000000000 */
[----:B------:R-:W-:Y:S01]  /*0870*/  ELECT P0, URZ, PT ;  /* 0x0000000000ff782f */ /* 0x000fe20003800000 */
[----:B------:R-:W-:-:S04]  /*0880*/  UIADD3 UR10, UPT, UPT, -UR4, 0x100000, URZ ;  /* 0x00100000040a7890 */ /* 0x000fc8000fffe1ff */
[----:B------:R-:W-:Y:S02]  /*0890*/  USHF.L.U32 UR11, UR10, 0xb, URZ ;  /* 0x0000000b0a0b7899 */ /* 0x000fe400080006ff */
[----:B------:R-:W-:Y:S02]  /*08a0*/  USHF.L.U32 UR10, UR10, 0x1, URZ ;  /* 0x000000010a0a7899 */ /* 0x000fe400080006ff */
[----:B--2---:R-:W-:Y:S01]  /*08b0*/  ULEA UR5, UR5, UR7, 0x18 ;  /* 0x0000000705057291 */ /* 0x004fe2000f8ec0ff */
[----:B------:R-:W2:Y:S11]  /*08c0*/  FENCE.VIEW.ASYNC.S ;  /* 0x00000000000073c6 */ /* 0x000eb60000000000 */
[----:B--2---:R4:W2:Y:S01]  /*08d0*/  SYNCS.EXCH.64 URZ, [UR5+0x90], UR10 ;  /* 0x0000900a05ff75b2 */ /* 0x0048a20008000100 */
[----:B------:R4:W3:Y:S02]  /*08e0*/  SYNCS.EXCH.64 URZ, [UR5+0x98], UR10 ;  /* 0x0000980a05ff75b2 */ /* 0x0008e40008000100 */
[----:B----4-:R-:W-:Y:S01]  /*08f0*/  NOP ;  /* 0x0000000000007918 */ /* 0x010fe20000000000 */
.L_x_11:
[----:B------:R-:W4:Y:S01]  /*0900*/  SHFL.IDX PT, R2, R154, RZ, 0x1f ;  /* 0x00001fff9a027589 */ /* 0x000f2200000e0000 */
[----:B------:R-:W-:Y:S01]  /*0910*/  NOP ;  /* 0x0000000000007918 */ /* 0x000fe20000000000 */
[----:B----4-:R-:W-:-:S13]  /*0920*/  ISETP.NE.AND P0, PT, R2, 0x4, PT ;  /* 0x000000040200780c */ /* 0x010fda0003f05270 */
[----:B------:R-:W-:Y:S05]  /*0930*/  @P0 BRA `(.L_x_12) ;  /* 0x00000000004c0947 */ /* 0x000fea0003800000 */
[----:B--23--:R-:W2:Y:S01]  /*0940*/  S2UR UR5, SR_CgaCtaId ;  /* 0x00000000000579c3 */ /* 0x00cea20000008800 */
[----:B------:R-:W-:Y:S01]  /*0950*/  UMOV UR9, 0x100 ;  /* 0x0000010000097882 */ /* 0x000fe20000000000 */
[----:B------:R-:W-:Y:S01]  /*0960*/  UMOV UR7, 0x400 ;  /* 0x0000040000077882 */ /* 0x000fe20000000000 */
[----:B------:R-:W-:Y:S01]  /*0970*/  USEL UR9, UR9, 0xe0, UP2 ;  /* 0x000000e009097887 */ /* 0x000fe20009000000 */
[----:B------:R-:W-:Y:S01]  /*0980*/  UMOV UR4, 0x1 ;  /* 0x0000000100047882 */ /* 0x000fe20000000000 */
[----:B------:R-:W-:Y:S01]  /*0990*/  ELECT P0, URZ, PT ;  /* 0x0000000000ff782f */ /* 0x000fe20003800000 */
[----:B------:R-:W-:-:S04]  /*09a0*/  UIADD3 UR10, UPT, UPT, -UR4, 0x100000, URZ ;  /* 0x00100000040a7890 */ /* 0x000fc8000fffe1ff */
[----:B------:R-:W-:Y:S02]  /*09b0*/  USHF.L.U32 UR11, UR10, 0xb, URZ ;  /* 0x0000000b0a0b7899 */ /* 0x000fe400080006ff */
[----:B------:R-:W-:Y:S02]  /*09c0*/  USHF.L.U32 UR10, UR10, 0x1, URZ ;  /* 0x000000010a0a7899 */ /* 0x000fe400080006ff */
[----:B------:R-:W-:-:S04]  /*09d0*/  UIADD3 UR12, UPT, UPT, -UR9, 0x100000, URZ ;  /* 0x00100000090c7890 */ /* 0x000fc8000fffe1ff */
[----:B------:R-:W-:Y:S02]  /*09e0*/  USHF.L.U32 UR13, UR12, 0xb, URZ ;  /* 0x0000000b0c0d7899 */ /* 0x000fe400080006ff */
[----:B------:R-:W-:Y:S02]  /*09f0*/  USHF.L.U32 UR12, UR12, 0x1, URZ ;  /* 0x000000010c0c7899 */ /* 0x000fe400080006ff */
[----:B--2---:R-:W-:Y:S01]  /*0a00*/  ULEA UR5, UR5, UR7, 0x18 ;  /* 0x0000000705057291 */ /* 0x004fe2000f8ec0ff */
[----:B------:R-:W2:Y:S11]  /*0a10*/  FENCE.VIEW.ASYNC.S ;  /* 0x00000000000073c6 */ /* 0x000eb60000000000 */
[----:B--2---:R4:W2:Y:S01]  /*0a20*/  SYNCS.EXCH.64 URZ, [UR5+0xa0], UR10 ;  /* 0x0000a00a05ff75b2 */ /* 0x0048a20008000100 */
[----:B------:R4:W3:Y:S01]  /*0a30*/  SYNCS.EXCH.64 URZ, [UR5+0xb0], UR12 ;  /* 0x0000b00c05ff75b2 */ /* 0x0008e20008000100 */
[----:B------:R4:W1:Y:S01]  /*0a40*/  SYNCS.EXCH.64 URZ, [UR5+0xa8], UR10 ;  /* 0x0000a80a05ff75b2 */ /* 0x0008620008000100 */
[----:B------:R4:W1:Y:S02]  /*0a50*/  SYNCS.EXCH.64 URZ, [UR5+0xb8], UR12 ;  /* 0x0000b80c05ff75b2 */ /* 0x0008640008000100 */
[----:B----4-:R-:W-:Y:S01]  /*0a60*/  NOP ;  /* 0x0000000000007918 */ /* 0x010fe20000000000 */
.L_x_12:
[----:B------:R-:W4:Y:S01]  /*0a70*/  SHFL.IDX PT, R2, R154, RZ, 0x1f ;  /* 0x00001fff9a027589 */ /* 0x000f2200000e0000 */
[----:B------:R-:W-:Y:S01]  /*0a80*/  NOP ;  /* 0x0000000000007918 */ /* 0x000fe20000000000 */
[----:B----4-:R-:W-:-:S13]  /*0a90*/  ISETP.NE.AND P0, PT, R2, 0x5, PT ;  /* 0x000000050200780c */ /* 0x010fda0003f05270 */
[----:B------:R-:W-:Y:S05]  /*0aa0*/  @P0 BRA `(.L_x_13) ;  /* 0x0000000000480947 */ /* 0x000fea0003800000 */
[----:B--2---:R-:W2:Y:S01]  /*0ab0*/  S2UR UR7, SR_CgaCtaId ;  /* 0x00000000000779c3 */ /* 0x004ea20000008800 */
        /* <DEDUP_REMOVED lines=12> */
[----:B--2---:R4:W2:Y:S01]  /*0b80*/  SYNCS.EXCH.64 URZ, [UR7+0xc0], UR10 ;  /* 0x0000c00a07ff75b2 */ /* 0x0048a20008000100 */
[----:B------:R4:W3:Y:S01]  /*0b90*/  SYNCS.EXCH.64 URZ, [UR7+0xd0], UR4 ;  /* 0x0000d00407ff75b2 */ /* 0x0008e20008000100 */
[----:B------:R4:W1:Y:S01]  /*0ba0*/  SYNCS.EXCH.64 URZ, [UR7+0xc8], UR10 ;  /* 0x0000c80a07ff75b2 */ /* 0x0008620008000100 */
[----:B------:R4:W1:Y:S02]  /*0bb0*/  SYNCS.EXCH.64 URZ, [UR7+0xd8], UR4 ;  /* 0x0000d80407ff75b2 */ /* 0x0008640008000100 */
[----:B----4-:R-:W-:Y:S01]  /*0bc0*/  NOP ;  /* 0x0000000000007918 */ /* 0x010fe20000000000 */
.L_x_13:
        /* <DEDUP_REMOVED lines=18> */
.L_x_14:
[----:B--23--:R-:W2:Y:S01]  /*0cf0*/  S2UR UR5, SR_CTAID.X ;  /* 0x00000000000579c3 */ /* 0x00cea20000002500 */
[----:B------:R-:W-:-:S05]  /*0d00*/  CS2R.32 R152, SR_CgaSize ;  /* 0x0000000000987805 */ /* 0x000fca0000008a00 */
[----:B------:R-:W-:-:S05]  /*0d10*/  IMAD R152, R152, -0xa0, RZ ;  /* 0xffffff6098987824 */ /* 0x000fca00078e02ff */
[----:B------:R-:W-:-:S14]  /*0d20*/  R2UR UR9, R152 ;  /* 0x00000000980972ca */ /* 0x000fdc00000e0000 */
[----:B------:R-:W3:Y:S01]  /*0d30*/  LDCU UR9, c[0x0][UR9+0x2b0] ;  /* 0x00005600090977ac */ /* 0x000ee20008000800 */
[----:B------:R-:W-:Y:S01]  /*0d40*/  NOP ;  /* 0x0000000000007918 */ /* 0x000fe20000000000 */
[----:B------:R-:W-:-:S05]  /*0d50*/  CS2R.32 R152, SR_CgaSize ;  /* 0x0000000000987805 */ /* 0x000fca0000008a00 */
[----:B------:R-:W-:-:S05]  /*0d60*/  IMAD R152, R152, -0xa0, RZ ;  /* 0xffffff6098987824 */ /* 0x000fca00078e02ff */
[----:B------:R-:W-:-:S14]  /*0d70*/  R2UR UR7, R152 ;  /* 0x00000000980772ca */ /* 0x000fdc00000e0000 */
[----:B------:R-:W4:Y:S01]  /*0d80*/  LDCU UR7, c[0x0][UR7+0x2b4] ;  /* 0x00005680070777ac */ /* 0x000f220008000800 */
[----:B------:R-:W1:Y:S08]  /*0d90*/  S2UR UR4, SR_CTAID.Y ;  /* 0x00000000000479c3 */ /* 0x000e700000002600 */
[----:B------:R-:W4:Y:S01]  /*0da0*/  LDC R9, c[0x0][0xb24] ;  /* 0x0002c900ff097b82 */ /* 0x000f220000000800 */
[----:B--2---:R-:W-:-:S02]  /*0db0*/  I2FP.F32.U32 R4, UR5 ;  /* 0x0000000500047c45 */ /* 0x004fc40008201000 */
[----:B------:R-:W-:-:S05]  /*0dc0*/  CS2R.32 R5, SR_CgaSize ;  /* 0x0000000000057805 */ /* 0x000fca0000008a00 */
[----:B------:R-:W-:-:S06]  /*0dd0*/  IMAD R5, R5, -0xa0, RZ ;  /* 0xffffff6005057824 */ /* 0x000fcc00078e02ff */
[----:B------:R-:W2:Y:S01]  /*0de0*/  LDC R5, c[0x0][R5+0x2a0] ;  /* 0x0000a80005057b82 */ /* 0x000ea20000000800 */
[----:B------:R-:W-:Y:S01]  /*0df0*/  MOV R21, UR5 ;  /* 0x0000000500157c02 */ /* 0x000fe20008000f00 */
[----:B---3--:R-:W-:Y:S01]  /*0e00*/  FMUL R4, R4, UR9 ;  /* 0x0000000904047c20 */ /* 0x008fe20008400000 */
[----:B-1----:R-:W-:Y:S02]  /*0e10*/  I2FP.F32.U32 R2, UR4 ;  /* 0x0000000400027c45 */ /* 0x002fe40008201000 */
[----:B------:R-:W-:-:S05]  /*0e20*/  CS2R.32 R3, SR_CgaSize ;  /* 0x0000000000037805 */ /* 0x000fca0000008a00 */
[----:B------:R-:W-:-:S06]  /*0e30*/  IMAD R3, R3, -0xa0, RZ ;  /* 0xffffff6003037824 */ /* 0x000fcc00078e02ff */
[----:B------:R-:W1:Y:S01]  /*0e40*/  LDC R3, c[0x0][R3+0x2a4] ;  /* 0x0000a90003037b82 */ /* 0x000e620000000800 */
[----:B------:R-:W3:Y:S01]  /*0e50*/  F2I.U32.TRUNC.NTZ R152, R4 ;  /* 0x0000000400987305 */ /* 0x000ee2000020f000 */
[----:B------:R-:W-:Y:S01]  /*0e60*/  MOV R20, UR4 ;  /* 0x0000000400147c02 */ /* 0x000fe20008000f00 */
[----:B----4-:R-:W-:-:S05]  /*0e70*/  FMUL R2, R2, UR7 ;  /* 0x0000000702027c20 */ /* 0x010fca0008400000 */
[----:B------:R-:W-:Y:S01]  /*0e80*/  BAR.SYNC.DEFER_BLOCKING 0x0 ;  /* 0x0000000000007b1d */ /* 0x000fe20000010000 */
[----:B------:R-:W-:-:S05]  /*0e90*/  ISETP.GE.AND P0, PT, R9, 0x1, PT ;  /* 0x000000010900780c */ /* 0x000fca0003f06270 */
[----:B------:R-:W4:Y:S02]  /*0ea0*/  F2I.U32.TRUNC.NTZ R150, R2 ;  /* 0x0000000200967305 */ /* 0x000f24000020f000 */
[----:B------:R-:W1:Y:S01]  /*0eb0*/  S2UR UR36, SR_CTAID.Z ;  /* 0x00000000002479c3 */ /* 0x000e620000002700 */
[----:B---3--:R-:W-:-:S05]  /*0ec0*/  IADD3 R152, PT, PT, -R152, RZ, RZ ;  /* 0x000000ff98987210 */ /* 0x008fca0007ffe1ff */
[----:B--2---:R-:W-:Y:S01]  /*0ed0*/  IMAD R152, R5, R152, UR5 ;  /* 0x0000000505987e24 */ /* 0x004fe2000f8e0298 */
[----:B----4-:R-:W-:-:S05]  /*0ee0*/  IADD3 R150, PT, PT, -R150, RZ, RZ ;  /* 0x000000ff96967210 */ /* 0x010fca0007ffe1ff */
[----:B-1----:R-:W-:Y:S01]  /*0ef0*/  IMAD R150, R3, R150, UR4 ;  /* 0x0000000403967e24 */ /* 0x002fe2000f8e0296 */
[----:B------:R-:W-:Y:S06]  /*0f00*/  @!P0 BRA `(.L_x_15) ;  /* 0x0000000000b88947 */ /* 0x000fec0003800000 */
[----:B------:R-:W1:Y:S01]  /*0f10*/  LDC.64 R4, c[0x0][0xb18] ;  /* 0x0002c600ff047b82 */ /* 0x000e620000000a00 */
[----:B------:R-:W-:-:S07]  /*0f20*/  ISETP.NE.AND P0, PT, R9, 0x1, PT ;  /* 0x000000010900780c */ /* 0x000fce0003f05270 */
[----:B------:R-:W2:Y:S08]  /*0f30*/  LDC R10, c[0x0][0xb0c] ;  /* 0x0002c300ff0a7b82 */ /* 0x000eb00000000800 */
[----:B------:R-:W3:Y:S08]  /*0f40*/  LDC R11, c[0x0][0x370] ;  /* 0x0000dc00ff0b7b82 */ /* 0x000ef00000000800 */
[----:B------:R-:W4:Y:S01]  /*0f50*/  LDC R12, c[0x0][0x374] ;  /* 0x0000dd00ff0c7b82 */ /* 0x000f220000000800 */
[----:B-1----:R-:W-:-:S07]  /*0f60*/  ISETP.NE.AND P1, PT, R4, 0x1, PT ;  /* 0x000000010400780c */ /* 0x002fce0003f25270 */
[----:B------:R-:W3:Y:S01]  /*0f70*/  LDC.64 R6, c[0x0][0xb10] ;  /* 0x0002c400ff067b82 */ /* 0x000ee20000000a00 */
[----:B--2---:R-:W-:-:S07]  /*0f80*/  ISETP.NE.AND P2, PT, R10, 0x1, PT ;  /* 0x000000010a00780c */ /* 0x004fce0003f45270 */
[----:B------:R-:W1:Y:S08]  /*0f90*/  LDC R8, c[0x0][0xb20] ;  /* 0x0002c800ff087b82 */ /* 0x000e700000000800 */
[----:B------:R-:W2:Y:S01]  /*0fa0*/  LDC.64 R2, c[0x0][0xb28] ;  /* 0x0002ca00ff027b82 */ /* 0x000ea20000000a00 */
[----:B----4-:R-:W-:-:S04]  /*0fb0*/  IMAD.HI.U32 R13, R12, R5, RZ ;  /* 0x000000050c0d7227 */ /* 0x010fc800078e00ff */
[----:B------:R-:W-:-:S04]  /*0fc0*/  IMAD.HI.U32 R5, R20, R5, RZ ;  /* 0x0000000514057227 */ /* 0x000fc800078e00ff */
[----:B---3--:R-:W-:-:S04]  /*0fd0*/  IMAD.HI.U32 R14, R11, R6, RZ ;  /* 0x000000060b0e7227 */ /* 0x008fc800078e00ff */
[C---:B------:R-:W-:Y:S01]  /*0fe0*/  IMAD.HI.U32 R16, R21.reuse, R6, RZ ;  /* 0x0000000615107227 */ /* 0x040fe200078e00ff */
[-C--:B------:R-:W-:Y:S02]  /*0ff0*/  @P2 SHF.R.U32.HI R11, RZ, R7.reuse, R14 ;  /* 0x00000007ff0b2219 */ /* 0x080fe4000001160e */
[-C--:B-1----:R-:W-:Y:S02]  /*1000*/  @P1 SHF.R.U32.HI R12, RZ, R8.reuse, R13 ;  /* 0x00000008ff0c1219 */ /* 0x082fe4000001160d */
[----:B------:R-:W-:Y:S02]  /*1010*/  SHF.R.U32.HI R5, RZ, R8, R5 ;  /* 0x00000008ff057219 */ /* 0x000fe40000011605 */
[----:B------:R-:W-:Y:S02]  /*1020*/  SHF.R.U32.HI R16, RZ, R7, R16 ;  /* 0x00000007ff107219 */ /* 0x000fe40000011610 */
[----:B------:R-:W-:Y:S01]  /*1030*/  SEL R5, R20, R5, !P1 ;  /* 0x0000000514057207 */ /* 0x000fe20004800000 */
[----:B--2---:R-:W-:Y:S01]  /*1040*/  IMAD.HI.U32 R14, R12, R2, RZ ;  /* 0x000000020c0e7227 */ /* 0x004fe200078e00ff */
[----:B------:R-:W-:-:S02]  /*1050*/  SEL R7, R21, R16, !P2 ;  /* 0x0000001015077207 */ /* 0x000fc40005000000 */
[----:B------:R-:W-:Y:S01]  /*1060*/  IADD3 R13, PT, PT, -R5, RZ, RZ ;  /* 0x000000ff050d7210 */ /* 0x000fe20007ffe1ff */
[----:B------:R-:W-:Y:S01]  /*1070*/  IMAD.HI.U32 R6, R11, R2, RZ ;  /* 0x000000020b067227 */ /* 0x000fe200078e00ff */
[----:B------:R-:W-:-:S03]  /*1080*/  @P0 SHF.R.U32.HI R12, RZ, R3, R14 ;  /* 0x00000003ff0c0219 */ /* 0x000fc6000001160e */
[----:B------:R-:W-:Y:S01]  /*1090*/  IMAD R13, R4, R13, R20 ;  /* 0x0000000d040d7224 */ /* 0x000fe200078e0214 */
[----:B------:R-:W-:Y:S01]  /*10a0*/  @P0 SHF.R.U32.HI R11, RZ, R3, R6 ;  /* 0x00000003ff0b0219 */ /* 0x000fe20000011606 */
[----:B------:R-:W-:-:S04]  /*10b0*/  IMAD R12, R12, R9, RZ ;  /* 0x000000090c0c7224 */ /* 0x000fc800078e02ff */
[----:B------:R-:W-:Y:S01]  /*10c0*/  IMAD R6, R11, R9, RZ ;  /* 0x000000090b067224 */ /* 0x000fe200078e02ff */
[----:B------:R-:W-:-:S04]  /*10d0*/  ISETP.GE.AND P1, PT, R5, R12, PT ;  /* 0x0000000c0500720c */ /* 0x000fc80003f26270 */
[----:B------:R-:W-:Y:S01]  /*10e0*/  ISETP.GE.OR P1, PT, R7, R6, P1 ;  /* 0x000000060700720c */ /* 0x000fe20000f26670 */
[----:B------:R-:W-:-:S05]  /*10f0*/  IMAD.HI.U32 R6, R5, R2, RZ ;  /* 0x0000000205067227 */ /* 0x000fca00078e00ff */
[----:B------:R-:W-:-:S04]  /*1100*/  SHF.R.U32.HI R6, RZ, R3, R6 ;  /* 0x00000003ff067219 */ /* 0x000fc80000011606 */
[----:B------:R-:W-:-:S03]  /*1110*/  SEL R6, R5, R6, !P0 ;  /* 0x0000000605067207 */ /* 0x000fc60004000000 */
[----:B------:R-:W-:Y:S01]  /*1120*/  @!P1 IMAD.HI.U32 R8, R7, R2, RZ ;  /* 0x0000000207089227 */ /* 0x000fe200078e00ff */
[----:B------:R-:W-:-:S04]  /*1130*/  IADD3 R2, PT, PT, -R6, RZ, RZ ;  /* 0x000000ff06027210 */ /* 0x000fc80007ffe1ff */
[----:B------:R-:W-:Y:S01]  /*1140*/  @!P1 SHF.R.U32.HI R8, RZ, R3, R8 ;  /* 0x00000003ff089219 */ /* 0x000fe20000011608 */
[----:B------:R-:W-:-:S03]  /*1150*/  IMAD R2, R9, R2, R5 ;  /* 0x0000000209027224 */ /* 0x000fc600078e0205 */
[----:B------:R-:W-:-:S05]  /*1160*/  @!P1 SEL R3, R7, R8, !P0 ;  /* 0x0000000807039207 */ /* 0x000fca0004000000 */
[--C-:B------:R-:W-:Y:S02]  /*1170*/  @!P1 IMAD.IADD R6, R6, 0x1, -R3.reuse ;  /* 0x0000000106069824 */ /* 0x100fe400078e0a03 */
[----:B------:R-:W-:Y:S01]  /*1180*/  @!P1 IMAD R3, R2, R11, R3 ;  /* 0x0000000b02039224 */ /* 0x000fe200078e0203 */
[----:B------:R-:W-:Y:S01]  /*1190*/  IADD3 R2, PT, PT, -R7, RZ, RZ ;  /* 0x000000ff07027210 */ /* 0x000fe20007ffe1ff */
[----:B------:R-:W-:Y:S02]  /*11a0*/  @!P1 IMAD R5, R6, R9, R7 ;  /* 0x0000000906059224 */ /* 0x000fe400078e0207 */
[----:B------:R-:W-:Y:S02]  /*11b0*/  @!P1 IMAD.MOV.U32 R7, RZ, RZ, R3 ;  /* 0x000000ffff079224 */ /* 0x000fe400078e0003 */
[----:B------:R-:W-:Y:S02]  /*11c0*/  IMAD R2, R10, R2, R21 ;  /* 0x000000020a027224 */ /* 0x000fe400078e0215 */
[----:B------:R-:W-:-:S02]  /*11d0*/  IMAD R20, R5, R4, R13 ;  /* 0x0000000405147224 */ /* 0x000fc400078e020d */
[----:B------:R-:W-:Y:S02]  /*11e0*/  IMAD R21, R7, R10, R2 ;  /* 0x0000000a07157224 */ /* 0x000fe400078e0202 */
.L_x_15:
[----:B------:R-:W1:Y:S01]  /*11f0*/  LDCU UR4, c[0x0][0xb30] ;  /* 0x00016600ff0477ac */ /* 0x000e620008000800 */
[----:B------:R-:W2:Y:S08]  /*1200*/  S2UR UR37, SR_CgaCtaId ;  /* 0x00000000002579c3 */ /* 0x000eb00000008800 */
[----:B------:R-:W3:Y:S01]  /*1210*/  LDC R72, c[0x0][0xb24] ;  /* 0x0002c900ff487b82 */ /* 0x000ee20000000800 */
[----:B-1----:R-:W-:-:S09]  /*1220*/  UISETP.NE.AND UP1, UPT, UR4, 0x1, UPT ;  /* 0x000000010400788c */ /* 0x002fd2000bf25270 */
[----:B--2---:R-:W-:Y:S05]  /*1230*/  BRA.U UP1, `(.L_x_16) ;  /* 0x0000000101407547 */ /* 0x004fea000b800000 */
[----:B------:R-:W1:Y:S08]  /*1240*/  LDC.64 R4, c[0x0][0xb10] ;  /* 0x0002c400ff047b82 */ /* 0x000e700000000a00 */
[----:B------:R-:W2:Y:S08]  /*1250*/  LDC.64 R2, c[0x0][0xb18] ;  /* 0x0002c600ff027b82 */ /* 0x000eb00000000a00 */
[----:B------:R-:W4:Y:S08]  /*1260*/  LDC R6, c[0x0][0xb20] ;  /* 0x0002c800ff067b82 */ /* 0x000f300000000800 */
[----:B------:R-:W3:Y:S01]  /*1270*/  LDC R8, c[0x0][0xb0c] ;  /* 0x0002c300ff087b82 */ /* 0x000ee20000000800 */
[----:B-1----:R-:W-:-:S05]  /*1280*/  IMAD.HI.U32 R4, R21, R4, RZ ;  /* 0x0000000415047227 */ /* 0x002fca00078e00ff */
[----:B------:R-:W-:Y:S01]  /*1290*/  SHF.R.U32.HI R4, RZ, R5, R4 ;  /* 0x00000005ff047219 */ /* 0x000fe20000011604 */
[----:B--2---:R-:W-:Y:S01]  /*12a0*/  IMAD.HI.U32 R3, R20, R3, RZ ;  /* 0x0000000314037227 */ /* 0x004fe200078e00ff */
[----:B------:R-:W-:-:S04]  /*12b0*/  ISETP.NE.AND P0, PT, R2, 0x1, PT ;  /* 0x000000010200780c */ /* 0x000fc80003f05270 */
[----:B----4-:R-:W-:-:S04]  /*12c0*/  SHF.R.U32.HI R3, RZ, R6, R3 ;  /* 0x00000006ff037219 */ /* 0x010fc80000011603 */
[----:B------:R-:W-:Y:S02]  /*12d0*/  SEL R3, R20, R3, !P0 ;  /* 0x0000000314037207 */ /* 0x000fe40004000000 */
[----:B---3--:R-:W-:-:S04]  /*12e0*/  ISETP.NE.AND P1, PT, R8, 0x1, PT ;  /* 0x000000010800780c */ /* 0x008fc80003f25270 */
[----:B------:R-:W-:-:S05]  /*12f0*/  SEL R4, R21, R4, !P1 ;  /* 0x0000000415047207 */ /* 0x000fca0004800000 */
[----:B------:R-:W-:Y:S02]  /*1300*/  IMAD.IADD R5, R3, 0x1, -R4 ;  /* 0x0000000103057824 */ /* 0x000fe400078e0a04 */
[----:B------:R-:W-:Y:S02]  /*1310*/  IMAD.IADD R3, R4, 0x1, -R3 ;  /* 0x0000000104037824 */ /* 0x000fe400078e0a03 */
[----:B------:R-:W-:Y:S02]  /*1320*/  IMAD R21, R5, R8, R21 ;  /* 0x0000000805157224 */ /* 0x000fe400078e0215 */
[----:B------:R-:W-:-:S07]  /*1330*/  IMAD R20, R3, R2, R20 ;  /* 0x0000000203147224 */ /* 0x000fce00078e0214 */
.L_x_16:
[----:B------:R-:W-:Y:S01]  /*1340*/  BAR.SYNC.DEFER_BLOCKING 0x0 ;  /* 0x0000000000007b1d */ /* 0x000fe20000010000 */
[----:B------:R-:W-:Y:S01]  /*1350*/  UISETP.NE.AND UP1, UPT, UR8, 0x2, UPT ;  /* 0x000000020800788c */ /* 0x000fe2000bf25270 */
[----:B------:R-:W-:Y:S02]  /*1360*/  ISETP.NE.OR P5, PT, R0, 0x2, !P5 ;  /* 0x000000020000780c */ /* 0x000fe40006fa5670 */
[----:B------:R-:W-:-:S06]  /*1370*/  LOP3.LUT R2, R167, 0x1f, RZ, 0xc0, !PT ;  /* 0x0000001fa7027812 */ /* 0x000fcc00078ec0ff */
[----:B------:R-:W-:Y:S05]  /*1380*/  BRA.U UP1, `(.L_x_17) ;  /* 0x0000001101847547 */ /* 0x000fea000b800000 */
[----:B------:R-:W1:Y:S01]  /*1390*/  LDCU UR13, c[0x0][0x38c] ;  /* 0x00007180ff0d77ac */ /* 0x000e620008000800 */
[----:B------:R-:W2:Y:S01]  /*13a0*/  LDC R9, c[0x0][0x370] ;  /* 0x0000dc00ff097b82 */ /* 0x000ea20000000800 */
[----:B------:R-:W-:Y:S01]  /*13b0*/  PLOP3.LUT P1, PT, PT, PT, UP2, 0x80, 0x8 ;  /* 0x000000000008781c */ /* 0x000fe20003f2f028 */
[----:B------:R-:W-:Y:S01]  /*13c0*/  HFMA2 R12, -RZ, RZ, 0, 0 ;  /* 0x00000000ff0c7431 */ /* 0x000fe200000001ff */
[----:B------:R-:W-:Y:S01]  /*13d0*/  ISETP.EQ.OR P4, PT, R2, RZ, P5 ;  /* 0x000000ff0200720c */ /* 0x000fe20002f82670 */
[----:B------:R-:W-:Y:S01]  /*13e0*/  IMAD.MOV.U32 R15, RZ, RZ, 0x1 ;  /* 0x00000001ff0f7424 */ /* 0x000fe200078e00ff */
[----:B------:R-:W-:Y:S01]  /*13f0*/  PLOP3.LUT P1, PT, P1, PT, PT, 0x8, 0x80 ;  /* 0x000000000080781c */ /* 0x000fe20000f2e170 */
[----:B------:R-:W-:Y:S01]  /*1400*/  IMAD.MOV.U32 R14, RZ, RZ, RZ ;  /* 0x000000ffff0e7224 */ /* 0x000fe200078e00ff */
[----:B------:R-:W-:Y:S01]  /*1410*/  MOV R8, 0x1 ;  /* 0x0000000100087802 */ /* 0x000fe20000000f00 */
[----:B------:R-:W4:Y:S01]  /*1420*/  LDC R0, c[0x0][0x374] ;  /* 0x0000dd00ff007b82 */ /* 0x000f220000000800 */
[----:B------:R-:W-:Y:S01]  /*1430*/  IMAD.MOV.U32 R10, RZ, RZ, RZ ;  /* 0x000000ffff0a7224 */ /* 0x000fe200078e00ff */
[----:B------:R-:W2:Y:S01]  /*1440*/  LDCU.64 UR22, c[0x0][0x348] ;  /* 0x00006900ff1677ac */ /* 0x000ea20008000a00 */
[----:B------:R-:W-:Y:S01]  /*1450*/  UMOV UR6, URZ ;  /* 0x000000ff00067c82 */ /* 0x000fe20008000000 */
[----:B-1----:R-:W-:-:S04]  /*1460*/  UIADD3 UR5, UPT, UPT, UR13, 0x1f, URZ ;  /* 0x0000001f0d057890 */ /* 0x002fc8000fffe0ff */
[----:B------:R-:W-:-:S04]  /*1470*/  USHF.R.S32.HI UR4, URZ, 0x1f, UR5 ;  /* 0x0000001fff047899 */ /* 0x000fc80008011405 */
[----:B------:R-:W-:-:S04]  /*1480*/  ULEA.HI UR4, UR4, UR5, URZ, 0x5 ;  /* 0x0000000504047291 */ /* 0x000fc8000f8f28ff */
[----:B------:R-:W-:Y:S02]  /*1490*/  USHF.R.S32.HI UR15, URZ, 0x5, UR4 ;  /* 0x00000005ff0f7899 */ /* 0x000fe40008011404 */
[----:B------:R-:W-:Y:S02]  /*14a0*/  UIADD3 UR4, UPT, UPT, UR13, -0x1, URZ ;  /* 0xffffffff0d047890 */ /* 0x000fe4000fffe0ff */
[----:B------:R-:W-:Y:S02]  /*14b0*/  UISETP.LT.U32.AND UP0, UPT, UR15, 0x5, UPT ;  /* 0x000000050f00788c */ /* 0x000fe4000bf01070 */
[----:B------:R-:W-:Y:S02]  /*14c0*/  UISETP.GE.U32.AND UP1, UPT, UR4, -0x3f, UPT ;  /* 0xffffffc10400788c */ /* 0x000fe4000bf26070 */
[----:B------:R-:W-:Y:S02]  /*14d0*/  USEL UR14, UR15, 0x5, UP0 ;  /* 0x000000050f0e7887 */ /* 0x000fe40008000000 */
[----:B------:R-:W-:-:S02]  /*14e0*/  UIADD3 UR13, UPT, UPT, UR13, 0x3e, URZ ;  /* 0x0000003e0d0d7890 */ /* 0x000fc4000fffe0ff */
[----:B------:R-:W-:Y:S02]  /*14f0*/  UIADD3 UR5, UPT, UPT, UR14, -0x1, URZ ;  /* 0xffffffff0e057890 */ /* 0x000fe4000fffe0ff */
[----:B------:R-:W-:-:S03]  /*1500*/  UIADD3 UR7, UPT, UPT, UR15, -UR14, URZ ;  /* 0x8000000e0f077290 */ /* 0x000fc6000fffe0ff */
[----:B------:R-:W-:-:S04]  /*1510*/  @UP1 UIADD3 UR5, UPT, UPT, UR14, URZ, URZ ;  /* 0x000000ff0e051290 */ /* 0x000fc8000fffe0ff */
[----:B--2---:R-:W-:-:S12]  /*1520*/  UIADD3 UR5, UPT, UPT, UR5, 0x1, URZ ;  /* 0x0000000105057890 */ /* 0x004fd8000fffe0ff */
.L_x_35:
[----:B------:R-:W-:Y:S01]  /*1530*/  UISETP.NE.AND UP0, UPT, UR37, URZ, UPT ;  /* 0x000000ff2500728c */ /* 0x000fe2000bf05270 */
[----:B------:R-:W1:Y:S08]  /*1540*/  S2UR UR37, SR_CgaCtaId ;  /* 0x00000000002579c3 */ /* 0x000e700000008800 */
[----:B------:R-:W-:Y:S05]  /*1550*/  BRA.U UP0, `(.L_x_18) ;  /* 0x0000000100347547 */ /* 0x000fea000b800000 */
[----:B------:R-:W2:Y:S01]  /*1560*/  S2R R2, SR_CgaCtaId ;  /* 0x0000000000027919 */ /* 0x000ea20000008800 */
[----:B------:R-:W-:-:S04]  /*1570*/  MOV R3, 0x400 ;  /* 0x0000040000037802 */ /* 0x000fc80000000f00 */
[----:B--2---:R-:W-:Y:S02]  /*1580*/  LEA R3, R2, R3, 0x18 ;  /* 0x0000000302037211 */ /* 0x004fe400078ec0ff */
[----:B------:R-:W-:-:S03]  /*1590*/  SHF.L.U32 R2, R8, 0x1f, RZ ;  /* 0x0000001f08027819 */ /* 0x000fc600000006ff */
[----:B------:R-:W-:-:S04]  /*15a0*/  IMAD R3, R10, 0x8, R3 ;  /* 0x000000080a037824 */ /* 0x000fc800078e0203 */
[----:B------:R-:W2:Y:S02]  /*15b0*/  SYNCS.PHASECHK.TRANS64.TRYWAIT P0, [R3+URZ+0xf0], R2 ;  /* 0x0000f002030075a7 */ /* 0x000ea400080011ff */
[----:B--2---:R-:W-:Y:S05]  /*15c0*/  @!P0 BRA `(.L_x_19) ;  /* 0x0000009800908947 */ /* 0x004fea0003800000 */
.L_x_124:
[----:B------:R-:W-:Y:S01]  /*15d0*/  VIADD R10, R10, 0x1 ;  /* 0x000000010a0a7836 */ /* 0x000fe20000000000 */
[----:B------:R2:W-:Y:S04]  /*15e0*/  SYNCS.ARRIVE.TRANS64.A1T0 RZ, [R3+URZ+0xe0], RZ ;  /* 0x0000e0ff03ff79a7 */ /* 0x0005e800081000ff */
[----:B------:R-:W-:-:S04]  /*15f0*/  ISETP.NE.AND P0, PT, R10, 0x2, PT ;  /* 0x000000020a00780c */ /* 0x000fc80003f05270 */
[----:B------:R-:W-:Y:S02]  /*1600*/  SEL R10, R10, RZ, P0 ;  /* 0x000000ff0a0a7207 */ /* 0x000fe40000000000 */
[----:B--2---:R-:W-:-:S04]  /*1610*/  SEL R3, RZ, 0x1, P0 ;  /* 0x00000001ff037807 */ /* 0x004fc80000000000 */
[----:B------:R-:W-:-:S07]  /*1620*/  LOP3.LUT R8, R8, R3, RZ, 0x3c, !PT ;  /* 0x0000000308087212 */ /* 0x000fce00078e3cff */
.L_x_18:
[----:B------:R-:W-:Y:S01]  /*1630*/  UMOV UR4, 0x400 ;  /* 0x0000040000047882 */ /* 0x000fe20000000000 */
[----:B------:R-:W-:Y:S01]  /*1640*/  SHF.L.U32 R2, R15, 0x1f, RZ ;  /* 0x0000001f0f027819 */ /* 0x000fe200000006ff */
[----:B-1----:R-:W-:Y:S01]  /*1650*/  ULEA UR4, UR37, UR4, 0x18 ;  /* 0x0000000425047291 */ /* 0x002fe2000f8ec0ff */
[----:B------:R-:W-:Y:S01]  /*1660*/  R2UR UR35, R21 ;  /* 0x00000000152372ca */ /* 0x000fe200000e0000 */
[----:B------:R-:W-:Y:S01]  /*1670*/  UISETP.GE.U32.AND UP0, UPT, UR13, 0x3f, UPT ;  /* 0x0000003f0d00788c */ /* 0x000fe2000bf06070 */
[----:B------:R-:W-:Y:S01]  /*1680*/  R2UR UR11, R20 ;  /* 0x00000000140b72ca */ /* 0x000fe200000e0000 */
[----:B------:R-:W-:Y:S01]  /*1690*/  ULEA UR8, UR6, UR4, 0x3 ;  /* 0x0000000406087291 */ /* 0x000fe2000f8e18ff */
[----:B------:R-:W-:-:S08]  /*16a0*/  UMOV UR24, URZ ;  /* 0x000000ff00187c82 */ /* 0x000fd00008000000 */
[----:B------:R1:W2:Y:S01]  /*16b0*/  SYNCS.PHASECHK.TRANS64.TRYWAIT P0, [UR8+0x28], R2 ;  /* 0x00002802ff0075a7 */ /* 0x0002a20008001108 */
[----:B------:R-:W-:Y:S02]  /*16c0*/  USHF.L.U32 UR35, UR35, 0x7, URZ ;  /* 0x0000000723237899 */ /* 0x000fe400080006ff */
[----:B------:R-:W-:Y:S01]  /*16d0*/  USHF.L.U32 UR11, UR11, 0x8, URZ ;  /* 0x000000080b0b7899 */ /* 0x000fe200080006ff */
[----:B------:R-:W-:Y:S11]  /*16e0*/  BRA.U !UP0, `(.L_x_20) ;  /* 0x0000000108a87547 */ /* 0x000ff6000b800000 */
[----:B------:R-:W-:Y:S01]  /*16f0*/  UMOV UR16, URZ ;  /* 0x000000ff00107c82 */ /* 0x000fe20008000000 */
[----:B------:R-:W-:-:S05]  /*1700*/  UMOV UR17, UR6 ;  /* 0x0000000600117c82 */ /* 0x000fca0008000000 */
.L_x_25:
[----:B-1----:R-:W-:Y:S01]  /*1710*/  ULEA UR33, UR17, UR4, 0x3 ;  /* 0x0000000411217291 */ /* 0x002fe2000f8e18ff */
[----:B--2---:R-:W-:Y:S01]  /*1720*/  @!P5 MOV R3, 0x3000 ;  /* 0x000030000003d802 */ /* 0x004fe20000000f00 */
[----:B--2---:R-:W-:Y:S10]  /*1730*/  @P0 BRA `(.L_x_21) ;  /* 0x00000000000c0947 */ /* 0x004ff40003800000 */
[----:B------:R-:W-:-:S04]  /*1740*/  SHF.L.U32 R5, R15, 0x1f, RZ ;  /* 0x0000001f0f057819 */ /* 0x000fc800000006ff */
[----:B------:R-:W2:Y:S02]  /*1750*/  SYNCS.PHASECHK.TRANS64.TRYWAIT P0, [UR33+0x28], R5 ;  /* 0x00002805ff0075a7 */ /* 0x000ea40008001121 */
[----:B--2---:R-:W-:Y:S05]  /*1760*/  @!P0 BRA `(.L_x_22) ;  /* 0x00000098003c8947 */ /* 0x004fea0003800000 */
.L_x_21:
[----:B------:R2:W-:Y:S01]  /*1770*/  @!P5 SYNCS.ARRIVE.TRANS64 RZ, [UR33], R3 ;  /* 0x00000003ffffd9a7 */ /* 0x0005e20008000021 */
[----:B------:R-:W-:Y:S04]  /*1780*/  BSSY.RECONVERGENT B0, `(.L_x_23) ;  /* 0x0000003000007945 */ /* 0x000fe80003800200 */
[----:B------:R-:W-:Y:S05]  /*1790*/  @P4 BRA `(.L_x_24) ;  /* 0x0000000000044947 */ /* 0x000fea0003800000 */
[----:B------:R-:W-:Y:S05]  /*17a0*/  BPT.TRAP 0x1 ;  /* 0x000000040000795c */ /* 0x000fea0000300000 */
.L_x_24:
[----:B------:R-:W-:Y:S05]  /*17b0*/  BSYNC.RECONVERGENT B0 ;  /* 0x0000000000007941 */ /* 0x000fea0003800200 */
.L_x_23:
[----:B------:R-:W-:Y:S02]  /*17c0*/  UIADD3 UR6, UPT, UPT, UR17, 0x1, URZ ;  /* 0x0000000111067890 */ /* 0x000fe4000fffe0ff */
[----:B------:R-:W-:Y:S02]  /*17d0*/  ULEA UR32, UR17, UR4, 0xc ;  /* 0x0000000411207291 */ /* 0x000fe4000f8e60ff */
[----:B------:R-:W-:Y:S02]  /*17e0*/  UISETP.NE.AND UP0, UPT, UR6, 0x5, UPT ;  /* 0x000000050600788c */ /* 0x000fe4000bf05270 */
[----:B------:R-:W-:Y:S02]  /*17f0*/  UIADD3 UR26, UP1, UPT, UR22, 0x80, URZ ;  /* 0x00000080161a7890 */ /* 0x000fe4000ff3e0ff */
[----:B------:R-:W-:Y:S02]  /*1800*/  USEL UR9, URZ, 0x1, UP0 ;  /* 0x00000001ff097887 */ /* 0x000fe40008000000 */
[----:B------:R-:W-:-:S02]  /*1810*/  USEL UR6, UR6, URZ, UP0 ;  /* 0x000000ff06067287 */ /* 0x000fc40008000000 */
[----:B------:R-:W-:Y:S02]  /*1820*/  UIADD3 UR20, UP0, UPT, UR22, 0x180, URZ ;  /* 0x0000018016147890 */ /* 0x000fe4000ff1e0ff */
[----:B------:R-:W-:Y:S01]  /*1830*/  ULEA UR8, UR6, UR4, 0x3 ;  /* 0x0000000406087291 */ /* 0x000fe2000f8e18ff */
[----:B------:R-:W-:Y:S01]  /*1840*/  LOP3.LUT R15, R15, UR9, RZ, 0x3c, !PT ;  /* 0x000000090f0f7c12 */ /* 0x000fe2000f8e3cff */
[----:B------:R-:W-:Y:S02]  /*1850*/  USHF.L.U32 UR34, UR16, 0x5, URZ ;  /* 0x0000000510227899 */ /* 0x000fe400080006ff */
[----:B------:R-:W-:Y:S01]  /*1860*/  UIADD3.X UR27, UPT, UPT, URZ, UR23, URZ, UP1, !UPT ;  /* 0x00000017ff1b7290 */ /* 0x000fe20008ffe4ff */
[----:B-1----:R-:W-:Y:S01]  /*1870*/  SHF.L.U32 R2, R15, 0x1f, RZ ;  /* 0x0000001f0f027819 */ /* 0x002fe200000006ff */
[----:B------:R-:W-:Y:S02]  /*1880*/  UIADD3 UR32, UPT, UPT, UR32, 0xc400, URZ ;  /* 0x0000c40020207890 */ /* 0x000fe4000fffe0ff */
[----:B------:R-:W-:Y:S01]  /*1890*/  UIADD3.X UR21, UPT, UPT, URZ, UR23, URZ, UP0, !UPT ;  /* 0x00000017ff157290 */ /* 0x000fe200087fe4ff */
[----:B------:R1:W1:Y:S01]  /*18a0*/  SYNCS.PHASECHK.TRANS64.TRYWAIT P0, [UR8+0x28], R2 ;  /* 0x00002802ff0075a7 */ /* 0x0002620008001108 */
[----:B------:R-:W-:Y:S01]  /*18b0*/  ULEA UR8, UR17, UR4, 0xd ;  /* 0x0000000411087291 */ /* 0x000fe2000f8e68ff */
[----:B------:R-:W-:Y:S01]  /*18c0*/  UMOV UR18, 0x0 ;  /* 0x0000000000127882 */ /* 0x000fe20000000000 */
[----:B------:R-:W-:-:S02]  /*18d0*/  UMOV UR19, 0x10000000 ;  /* 0x1000000000137882 */ /* 0x000fc40000000000 */
[----:B------:R-:W-:Y:S01]  /*18e0*/  UIADD3 UR8, UPT, UPT, UR8, 0x11400, URZ ;  /* 0x0001140008087890 */ /* 0x000fe2000fffe0ff */
[----:B------:R1:W-:Y:S01]  /*18f0*/  UTMALDG.3D [UR32], [UR26], desc[UR18] ;  /* 0x000012201a0075b4 */ /* 0x0003e20008011000 */
[----:B------:R-:W-:Y:S01]  /*1900*/  UMOV UR12, UR36 ;  /* 0x00000024000c7c82 */ /* 0x000fe20008000000 */
[----:B------:R-:W-:Y:S01]  /*1910*/  UMOV UR9, UR33 ;  /* 0x0000002100097c82 */ /* 0x000fe20008000000 */
[----:B------:R-:W-:Y:S01]  /*1920*/  UMOV UR10, UR34 ;  /* 0x00000022000a7c82 */ /* 0x000fe20008000000 */
[----:B------:R-:W-:Y:S01]  /*1930*/  UIADD3 UR16, UPT, UPT, UR16, 0x1, URZ ;  /* 0x0000000110107890 */ /* 0x000fe2000fffe0ff */
[----:B------:R-:W-:Y:S01]  /*1940*/  UMOV UR24, UR5 ;  /* 0x0000000500187c82 */ /* 0x000fe20008000000 */
[----:B------:R-:W-:Y:S02]  /*1950*/  UMOV UR17, UR6 ;  /* 0x0000000600117c82 */ /* 0x000fe40008000000 */
[----:B------:R1:W-:Y:S01]  /*1960*/  UTMALDG.3D [UR8], [UR20], desc[UR18] ;  /* 0x00001208140075b4 */ /* 0x0003e20008011000 */
[----:B------:R-:W-:-:S09]  /*1970*/  UISETP.NE.AND UP0, UPT, UR16, UR5, UPT ;  /* 0x000000051000728c */ /* 0x000fd2000bf05270 */
[----:B------:R-:W-:Y:S05]  /*1980*/  BRA.U UP0, `(.L_x_25) ;  /* 0xfffffffd00607547 */ /* 0x000fea000b83ffff */
.L_x_20:
[----:B-1----:R-:W-:Y:S01]  /*1990*/  ULEA UR8, UR6, UR4, 0x3 ;  /* 0x0000000406087291 */ /* 0x002fe2000f8e18ff */
[----:B------:R-:W-:Y:S01]  /*19a0*/  SHF.L.U32 R2, R15, 0x1f, RZ ;  /* 0x0000001f0f027819 */ /* 0x000fe200000006ff */
[----:B------:R-:W-:Y:S01]  /*19b0*/  @!P1 SYNCS.ARRIVE.TRANS64.A1T0 RZ, [UR4+0x98], RZ ;  /* 0x000098ffffff99a7 */ /* 0x000fe20008100004 */
[----:B------:R-:W-:-:S06]  /*19c0*/  UISETP.GT.AND UP0, UPT, UR15, UR14, UPT ;  /* 0x0000000e0f00728c */ /* 0x000fcc000bf04270 */
[----:B--2---:R1:W2:Y:S03]  /*19d0*/  SYNCS.PHASECHK.TRANS64.TRYWAIT P0, [UR8+0x28], R2 ;  /* 0x00002802ff0075a7 */ /* 0x0042a60008001108 */
[----:B------:R-:W-:Y:S05]  /*19e0*/  BRA.U !UP0, `(.L_x_26) ;  /* 0x0000000108ac7547 */ /* 0x000fea000b800000 */
[----:B------:R-:W-:Y:S01]  /*19f0*/  UIADD3 UR21, UPT, UPT, UR7, UR24, URZ ;  /* 0x0000001807157290 */ /* 0x000fe2000fffe0ff */
[----:B------:R-:W-:-:S11]  /*1a00*/  UMOV UR25, UR6 ;  /* 0x0000000600197c82 */ /* 0x000fd60008000000 */
.L_x_31:
[----:B-1----:R-:W-:Y:S01]  /*1a10*/  ULEA UR17, UR25, UR4, 0x3 ;  /* 0x0000000419117291 */ /* 0x002fe2000f8e18ff */
[----:B--2---:R-:W-:Y:S01]  /*1a20*/  @!P5 MOV R3, 0x3000 ;  /* 0x000030000003d802 */ /* 0x004fe20000000f00 */
[----:B--2---:R-:W-:Y:S10]  /*1a30*/  @P0 BRA `(.L_x_27) ;  /* 0x00000000000c0947 */ /* 0x004ff40003800000 */
[----:B------:R-:W-:-:S04]  /*1a40*/  SHF.L.U32 R5, R15, 0x1f, RZ ;  /* 0x0000001f0f057819 */ /* 0x000fc800000006ff */
[----:B------:R-:W2:Y:S02]  /*1a50*/  SYNCS.PHASECHK.TRANS64.TRYWAIT P0, [UR17+0x28], R5 ;  /* 0x00002805ff0075a7 */ /* 0x000ea40008001111 */
[----:B--2---:R-:W-:Y:S05]  /*1a60*/  @!P0 BRA `(.L_x_28) ;  /* 0x0000009400948947 */ /* 0x004fea0003800000 */
.L_x_27:
[----:B------:R2:W-:Y:S01]  /*1a70*/  @!P5 SYNCS.ARRIVE.TRANS64 RZ, [UR17], R3 ;  /* 0x00000003ffffd9a7 */ /* 0x0005e20008000011 */
[----:B------:R-:W-:Y:S04]  /*1a80*/  BSSY.RECONVERGENT B0, `(.L_x_29) ;  /* 0x0000003000007945 */ /* 0x000fe80003800200 */
[----:B------:R-:W-:Y:S05]  /*1a90*/  @P4 BRA `(.L_x_30) ;  /* 0x0000000000044947 */ /* 0x000fea0003800000 */
[----:B------:R-:W-:Y:S05]  /*1aa0*/  BPT.TRAP 0x1 ;  /* 0x000000040000795c */ /* 0x000fea0000300000 */
.L_x_30:
[----:B------:R-:W-:Y:S05]  /*1ab0*/  BSYNC.RECONVERGENT B0 ;  /* 0x0000000000007941 */ /* 0x000fea0003800200 */
.L_x_29:
        /* <DEDUP_REMOVED lines=10> */
[----:B------:R-:W-:Y:S01]  /*1b60*/  UIADD3 UR16, UPT, UPT, UR16, 0xc400, URZ ;  /* 0x0000c40010107890 */ /* 0x000fe2000fffe0ff */
[----:B-1----:R-:W-:Y:S01]  /*1b70*/  SHF.L.U32 R2, R15, 0x1f, RZ ;  /* 0x0000001f0f027819 */ /* 0x002fe200000006ff */
[----:B------:R-:W-:Y:S02]  /*1b80*/  UIADD3.X UR31, UPT, UPT, URZ, UR23, URZ, UP1, !UPT ;  /* 0x00000017ff1f7290 */ /* 0x000fe40008ffe4ff */
[----:B------:R-:W-:Y:S01]  /*1b90*/  UIADD3.X UR29, UPT, UPT, URZ, UR23, URZ, UP0, !UPT ;  /* 0x00000017ff1d7290 */ /* 0x000fe200087fe4ff */
[----:B------:R1:W1:Y:S01]  /*1ba0*/  SYNCS.PHASECHK.TRANS64.TRYWAIT P0, [UR8+0x28], R2 ;  /* 0x00002802ff0075a7 */ /* 0x0002620008001108 */
[----:B------:R-:W-:Y:S01]  /*1bb0*/  ULEA UR8, UR25, UR4, 0xd ;  /* 0x0000000419087291 */ /* 0x000fe2000f8e68ff */
[----:B------:R-:W-:Y:S01]  /*1bc0*/  UMOV UR26, 0x0 ;  /* 0x00000000001a7882 */ /* 0x000fe20000000000 */
[----:B------:R-:W-:-:S02]  /*1bd0*/  UMOV UR27, 0x10000000 ;  /* 0x10000000001b7882 */ /* 0x000fc40000000000 */
[----:B------:R-:W-:Y:S01]  /*1be0*/  UIADD3 UR8, UPT, UPT, UR8, 0x11400, URZ ;  /* 0x0001140008087890 */ /* 0x000fe2000fffe0ff */
[----:B------:R-:W-:Y:S01]  /*1bf0*/  UMOV UR19, UR35 ;  /* 0x0000002300137c82 */ /* 0x000fe20008000000 */
[----:B------:R-:W-:Y:S01]  /*1c00*/  UMOV UR20, UR36 ;  /* 0x0000002400147c82 */ /* 0x000fe20008000000 */
[----:B------:R-:W-:Y:S01]  /*1c10*/  UMOV UR12, UR36 ;  /* 0x00000024000c7c82 */ /* 0x000fe20008000000 */
[----:B------:R-:W-:Y:S01]  /*1c20*/  UMOV UR9, UR17 ;  /* 0x0000001100097c82 */ /* 0x000fe20008000000 */
[----:B------:R-:W-:Y:S01]  /*1c30*/  UMOV UR10, UR18 ;  /* 0x00000012000a7c82 */ /* 0x000fe20008000000 */
[----:B------:R1:W-:Y:S01]  /*1c40*/  UTMALDG.3D [UR16], [UR30], desc[UR26] ;  /* 0x00001a101e0075b4 */ /* 0x0003e20008011000 */
[----:B------:R-:W-:Y:S01]  /*1c50*/  UIADD3 UR24, UPT, UPT, UR24, 0x1, URZ ;  /* 0x0000000118187890 */ /* 0x000fe2000fffe0ff */
[----:B------:R-:W-:-:S03]  /*1c60*/  UMOV UR25, UR6 ;  /* 0x0000000600197c82 */ /* 0x000fc60008000000 */
[----:B------:R-:W-:Y:S01]  /*1c70*/  UISETP.NE.AND UP0, UPT, UR24, UR21, UPT ;  /* 0x000000151800728c */ /* 0x000fe2000bf05270 */
[----:B------:R1:W-:Y:S08]  /*1c80*/  UTMALDG.3D [UR8], [UR28], desc[UR26] ;  /* 0x00001a081c0075b4 */ /* 0x0003f00008011000 */
[----:B------:R-:W-:Y:S05]  /*1c90*/  BRA.U UP0, `(.L_x_31) ;  /* 0xfffffffd005c7547 */ /* 0x000fea000b83ffff */
.L_x_26:
[----:B-1----:R-:W-:Y:S01]  /*1ca0*/  LEA R2, R14, UR4, 0x3 ;  /* 0x000000040e027c11 */ /* 0x002fe2000f8e18ff */
[----:B------:R-:W-:Y:S01]  /*1cb0*/  NOP ;  /* 0x0000000000007918 */ /* 0x000fe20000000000 */
[----:B--2---:R-:W-:Y:S02]  /*1cc0*/  SHF.L.U32 R3, R12, 0x1f, RZ ;  /* 0x0000001f0c037819 */ /* 0x004fe400000006ff */
[----:B------:R-:W-:Y:S02]  /*1cd0*/  LEA R4, R14, UR4, 0x4 ;  /* 0x000000040e047c11 */ /* 0x000fe4000f8e20ff */
[----:B------:R-:W1:Y:S02]  /*1ce0*/  SYNCS.PHASECHK.TRANS64.TRYWAIT P0, [R2+URZ+0xa0], R3 ;  /* 0x0000a003020075a7 */ /* 0x000e6400080011ff */
[----:B-1----:R-:W-:Y:S05]  /*1cf0*/  @!P0 BRA `(.L_x_32) ;  /* 0x0000009400088947 */ /* 0x002fea0003800000 */
.L_x_127:
[----:B------:R-:W2:Y:S01]  /*1d00*/  LDS.128 R4, [R4+0x110] ;  /* 0x0001100004047984 */ /* 0x000ea20000000c00 */
[----:B---3--:R-:W-:Y:S01]  /*1d10*/  ISETP.GE.AND P0, PT, R72, 0x1, PT ;  /* 0x000000014800780c */ /* 0x008fe20003f06270 */
[----:B-1----:R-:W-:Y:S01]  /*1d20*/  VIADD R2, R2, 0xb0 ;  /* 0x000000b002027836 */ /* 0x002fe20000000000 */
[----:B------:R-:W-:Y:S01]  /*1d30*/  @!PT LDS RZ, [RZ] ;  /* 0x00000000fffff984 */ /* 0x000fe20000000800 */
[----:B------:R-:W-:Y:S01]  /*1d40*/  @!PT LDS RZ, [RZ] ;  /* 0x00000000fffff984 */ /* 0x000fe20000000800 */
[----:B------:R-:W-:Y:S01]  /*1d50*/  @!PT LDS RZ, [RZ] ;  /* 0x00000000fffff984 */ /* 0x000fe20000000800 */
[----:B------:R-:W-:Y:S01]  /*1d60*/  @!PT LDS RZ, [RZ] ;  /* 0x00000000fffff984 */ /* 0x000fe20000000800 */
[----:B------:R1:W-:Y:S06]  /*1d70*/  MEMBAR.ALL.CTA ;  /* 0x0000000000007992 */ /* 0x0003ec0000008000 */
[----:B-1----:R-:W1:Y:S01]  /*1d80*/  FENCE.VIEW.ASYNC.S ;  /* 0x00000000000073c6 */ /* 0x002e620000000000 */
[----:B------:R-:W-:-:S04]  /*1d90*/  PRMT R2, RZ, 0x654, R2 ;  /* 0x00000654ff027816 */ /* 0x000fc80000000002 */
[----:B-1----:R1:W-:Y:S01]  /*1da0*/  SYNCS.ARRIVE.TRANS64.RED.A1T0 RZ, [R2+URZ], RZ ;  /* 0x000000ff02ff79a7 */ /* 0x0023e200081004ff */
[----:B--2---:R-:W-:-:S13]  /*1db0*/  LOP3.LUT P2, RZ, R6, 0x1, RZ, 0xc0, !PT ;  /* 0x0000000106ff7812 */ /* 0x004fda000784c0ff */
[----:B------:R-:W-:Y:S01]  /*1dc0*/  @P2 SHF.R.U32.HI R3, RZ, 0x10, R5 ;  /* 0x00000010ff032819 */ /* 0x000fe20000011605 */
[----:B------:R-:W-:Y:S01]  /*1dd0*/  VOTEU.ANY UP0, P2 ;  /* 0x0000000000ff7886 */ /* 0x000fe20001000100 */
[----:B------:R-:W-:Y:S02]  /*1de0*/  @P2 MOV R13, R4 ;  /* 0x00000004000d2202 */ /* 0x000fe40000000f00 */
[----:B------:R-:W-:Y:S02]  /*1df0*/  @P2 R2UR.BROADCAST UR8, R3 ;  /* 0x00000000030822ca */ /* 0x000fe400008e0000 */
[----:B------:R-:W-:-:S11]  /*1e00*/  @P2 LOP3.LUT R11, R5, 0xffff, RZ, 0xc0, !PT ;  /* 0x0000ffff050b2812 */ /* 0x000fd600078ec0ff */
[----:B------:R-:W-:Y:S01]  /*1e10*/  @UP0 UMOV UR36, UR8 ;  /* 0x0000000800240c82 */ /* 0x000fe20008000000 */
[----:B-1----:R-:W-:Y:S05]  /*1e20*/  @!P0 BRA `(.L_x_33) ;  /* 0x0000000000b88947 */ /* 0x002fea0003800000 */
[----:B------:R-:W4:Y:S01]  /*1e30*/  LDC.64 R4, c[0x0][0xb18] ;  /* 0x0002c600ff047b82 */ /* 0x000f220000000a00 */
[----:B------:R-:W-:-:S07]  /*1e40*/  ISETP.NE.AND P3, PT, R72, 0x1, PT ;  /* 0x000000014800780c */ /* 0x000fce0003f65270 */
[----:B------:R-:W1:Y:S08]  /*1e50*/  LDC.64 R6, c[0x0][0xb10] ;  /* 0x0002c400ff067b82 */ /* 0x000e700000000a00 */
[----:B------:R-:W2:Y:S08]  /*1e60*/  LDC R16, c[0x0][0xb20] ;  /* 0x0002c800ff107b82 */ /* 0x000eb00000000800 */
[----:B------:R-:W3:Y:S01]  /*1e70*/  LDC R18, c[0x0][0xb0c] ;  /* 0x0002c300ff127b82 */ /* 0x000ee20000000800 */
[----:B----4-:R-:W-:Y:S01]  /*1e80*/  IMAD.HI.U32 R17, R0, R5, RZ ;  /* 0x0000000500117227 */ /* 0x010fe200078e00ff */
[----:B------:R-:W-:-:S03]  /*1e90*/  ISETP.NE.AND P0, PT, R4, 0x1, PT ;  /* 0x000000010400780c */ /* 0x000fc60003f05270 */
[----:B------:R-:W-:-:S03]  /*1ea0*/  IMAD.HI.U32 R5, R11, R5, RZ ;  /* 0x000000050b057227 */ /* 0x000fc600078e00ff */
[----:B------:R-:W4:Y:S01]  /*1eb0*/  LDC.64 R2, c[0x0][0xb28] ;  /* 0x0002ca00ff027b82 */ /* 0x000f220000000a00 */
[----:B-1----:R-:W-:-:S04]  /*1ec0*/  IMAD.HI.U32 R20, R9, R6, RZ ;  /* 0x0000000609147227 */ /* 0x002fc800078e00ff */
[----:B------:R-:W-:Y:S01]  /*1ed0*/  IMAD.HI.U32 R22, R13, R6, RZ ;  /* 0x000000060d167227 */ /* 0x000fe200078e00ff */
[----:B------:R-:W-:Y:S02]  /*1ee0*/  SHF.R.U32.HI R20, RZ, R7, R20 ;  /* 0x00000007ff147219 */ /* 0x000fe40000011614 */
[-C--:B--2---:R-:W-:Y:S02]  /*1ef0*/  SHF.R.U32.HI R17, RZ, R16.reuse, R17 ;  /* 0x00000010ff117219 */ /* 0x084fe40000011611 */
[----:B------:R-:W-:Y:S02]  /*1f00*/  SHF.R.U32.HI R16, RZ, R16, R5 ;  /* 0x00000010ff107219 */ /* 0x000fe40000011605 */
[----:B------:R-:W-:Y:S02]  /*1f10*/  SEL R17, R0, R17, !P0 ;  /* 0x0000001100117207 */ /* 0x000fe40004000000 */
[----:B------:R-:W-:Y:S02]  /*1f20*/  SHF.R.U32.HI R22, RZ, R7, R22 ;  /* 0x00000007ff167219 */ /* 0x000fe40000011616 */
[----:B---3--:R-:W-:-:S02]  /*1f30*/  ISETP.NE.AND P1, PT, R18, 0x1, PT ;  /* 0x000000011200780c */ /* 0x008fc40003f25270 */
[----:B------:R-:W-:Y:S02]  /*1f40*/  SEL R5, R11, R16, !P0 ;  /* 0x000000100b057207 */ /* 0x000fe40004000000 */
[----:B------:R-:W-:Y:S02]  /*1f50*/  SEL R19, R9, R20, !P1 ;  /* 0x0000001409137207 */ /* 0x000fe40004800000 */
[----:B------:R-:W-:Y:S01]  /*1f60*/  SEL R7, R13, R22, !P1 ;  /* 0x000000160d077207 */ /* 0x000fe20004800000 */
[----:B----4-:R-:W-:-:S04]  /*1f70*/  IMAD.HI.U32 R20, R17, R2, RZ ;  /* 0x0000000211147227 */ /* 0x010fc800078e00ff */
[----:B------:R-:W-:Y:S01]  /*1f80*/  IMAD.HI.U32 R6, R19, R2, RZ ;  /* 0x0000000213067227 */ /* 0x000fe200078e00ff */
[----:B------:R-:W-:-:S04]  /*1f90*/  @P3 SHF.R.U32.HI R17, RZ, R3, R20 ;  /* 0x00000003ff113219 */ /* 0x000fc80000011614 */
        /* <DEDUP_REMOVED lines=8> */
[----:B------:R-:W-:-:S04]  /*2020*/  @!P0 IMAD.HI.U32 R16, R7, R2, RZ ;  /* 0x0000000207108227 */ /* 0x000fc800078e00ff */
[----:B------:R-:W-:Y:S01]  /*2030*/  IMAD.MOV R2, RZ, RZ, -R6 ;  /* 0x000000ffff027224 */ /* 0x000fe200078e0a06 */
[----:B------:R-:W-:-:S03]  /*2040*/  @!P0 SHF.R.U32.HI R16, RZ, R3, R16 ;  /* 0x00000003ff108219 */ /* 0x000fc60000011610 */
[----:B------:R-:W-:Y:S01]  /*2050*/  IMAD R2, R72, R2, R5 ;  /* 0x0000000248027224 */ /* 0x000fe200078e0205 */
[----:B------:R-:W-:Y:S02]  /*2060*/  @!P0 SEL R3, R7, R16, !P3 ;  /* 0x0000001007038207 */ /* 0x000fe40005800000 */
[----:B------:R-:W-:-:S03]  /*2070*/  IADD3 R16, PT, PT, -R5, RZ, RZ ;  /* 0x000000ff05107210 */ /* 0x000fc60007ffe1ff */
[--C-:B------:R-:W-:Y:S02]  /*2080*/  @!P0 IMAD.IADD R6, R6, 0x1, -R3.reuse ;  /* 0x0000000106068824 */ /* 0x100fe400078e0a03 */
[----:B------:R-:W-:Y:S01]  /*2090*/  @!P0 IMAD R3, R2, R19, R3 ;  /* 0x0000001302038224 */ /* 0x000fe200078e0203 */
[----:B------:R-:W-:Y:S01]  /*20a0*/  IADD3 R2, PT, PT, -R7, RZ, RZ ;  /* 0x000000ff07027210 */ /* 0x000fe20007ffe1ff */
[----:B------:R-:W-:Y:S02]  /*20b0*/  @!P0 IMAD R5, R72, R6, R7 ;  /* 0x0000000648058224 */ /* 0x000fe400078e0207 */
[----:B------:R-:W-:Y:S02]  /*20c0*/  IMAD R11, R4, R16, R11 ;  /* 0x00000010040b7224 */ /* 0x000fe400078e020b */
[----:B------:R-:W-:Y:S02]  /*20d0*/  @!P0 IMAD.MOV.U32 R7, RZ, RZ, R3 ;  /* 0x000000ffff078224 */ /* 0x000fe400078e0003 */
[----:B------:R-:W-:-:S02]  /*20e0*/  IMAD R2, R18, R2, R13 ;  /* 0x0000000212027224 */ /* 0x000fc400078e020d */
[----:B------:R-:W-:Y:S02]  /*20f0*/  IMAD R11, R5, R4, R11 ;  /* 0x00000004050b7224 */ /* 0x000fe400078e020b */
[----:B------:R-:W-:Y:S02]  /*2100*/  IMAD R13, R7, R18, R2 ;  /* 0x00000012070d7224 */ /* 0x000fe400078e0202 */
.L_x_33:
[----:B------:R-:W1:Y:S02]  /*2110*/  LDCU UR8, c[0x0][0xb30] ;  /* 0x00016600ff0877ac */ /* 0x000e640008000800 */
[----:B-1----:R-:W-:-:S09]  /*2120*/  UISETP.NE.AND UP0, UPT, UR8, 0x1, UPT ;  /* 0x000000010800788c */ /* 0x002fd2000bf05270 */
[----:B------:R-:W-:Y:S05]  /*2130*/  BRA.U UP0, `(.L_x_34) ;  /* 0x0000000100407547 */ /* 0x000fea000b800000 */
[----:B------:R-:W1:Y:S08]  /*2140*/  LDC.64 R4, c[0x0][0xb10] ;  /* 0x0002c400ff047b82 */ /* 0x000e700000000a00 */
[----:B------:R-:W2:Y:S08]  /*2150*/  LDC.64 R2, c[0x0][0xb18] ;  /* 0x0002c600ff027b82 */ /* 0x000eb00000000a00 */
[----:B------:R-:W3:Y:S08]  /*2160*/  LDC R6, c[0x0][0xb20] ;  /* 0x0002c800ff067b82 */ /* 0x000ef00000000800 */
[----:B------:R-:W4:Y:S01]  /*2170*/  LDC R16, c[0x0][0xb0c] ;  /* 0x0002c300ff107b82 */ /* 0x000f220000000800 */
[----:B-1----:R-:W-:-:S05]  /*2180*/  IMAD.HI.U32 R4, R13, R4, RZ ;  /* 0x000000040d047227 */ /* 0x002fca00078e00ff */
[----:B------:R-:W-:Y:S01]  /*2190*/  SHF.R.U32.HI R4, RZ, R5, R4 ;  /* 0x00000005ff047219 */ /* 0x000fe20000011604 */
[----:B--2---:R-:W-:Y:S01]  /*21a0*/  IMAD.HI.U32 R3, R11, R3, RZ ;  /* 0x000000030b037227 */ /* 0x004fe200078e00ff */
[----:B------:R-:W-:-:S04]  /*21b0*/  ISETP.NE.AND P0, PT, R2, 0x1, PT ;  /* 0x000000010200780c */ /* 0x000fc80003f05270 */
[----:B---3--:R-:W-:-:S04]  /*21c0*/  SHF.R.U32.HI R6, RZ, R6, R3 ;  /* 0x00000006ff067219 */ /* 0x008fc80000011603 */
[----:B------:R-:W-:Y:S02]  /*21d0*/  SEL R3, R11, R6, !P0 ;  /* 0x000000060b037207 */ /* 0x000fe40004000000 */
[----:B----4-:R-:W-:-:S04]  /*21e0*/  ISETP.NE.AND P1, PT, R16, 0x1, PT ;  /* 0x000000011000780c */ /* 0x010fc80003f25270 */
[----:B------:R-:W-:-:S05]  /*21f0*/  SEL R4, R13, R4, !P1 ;  /* 0x000000040d047207 */ /* 0x000fca0004800000 */
[----:B------:R-:W-:Y:S02]  /*2200*/  IMAD.IADD R5, R3, 0x1, -R4 ;  /* 0x0000000103057824 */ /* 0x000fe400078e0a04 */
[----:B------:R-:W-:Y:S02]  /*2210*/  IMAD.IADD R3, R4, 0x1, -R3 ;  /* 0x0000000104037824 */ /* 0x000fe400078e0a03 */
[----:B------:R-:W-:Y:S02]  /*2220*/  IMAD R13, R5, R16, R13 ;  /* 0x00000010050d7224 */ /* 0x000fe400078e020d */
[----:B------:R-:W-:-:S07]  /*2230*/  IMAD R11, R3, R2, R11 ;  /* 0x00000002030b7224 */ /* 0x000fce00078e020b */
.L_x_34:
[----:B------:R-:W-:Y:S01]  /*2240*/  VIADD R14, R14, 0x1 ;  /* 0x000000010e0e7836 */ /* 0x000fe20000000000 */
[----:B------:R-:W-:Y:S01]  /*2250*/  PLOP3.LUT P1, PT, PT, PT, PT, 0x80, 0x8 ;  /* 0x000000000008781c */ /* 0x000fe20003f2f070 */
[----:B------:R-:W-:Y:S02]  /*2260*/  IMAD.IADD R21, R13, 0x1, R152 ;  /* 0x000000010d157824 */ /* 0x000fe400078e0298 */
[----:B------:R-:W-:Y:S01]  /*2270*/  IMAD.IADD R20, R11, 0x1, R150 ;  /* 0x000000010b147824 */ /* 0x000fe200078e0296 */
[----:B------:R-:W-:-:S04]  /*2280*/  ISETP.NE.AND P0, PT, R14, 0x2, PT ;  /* 0x000000020e00780c */ /* 0x000fc80003f05270 */
[----:B------:R-:W-:Y:S02]  /*2290*/  SEL R3, RZ, 0x1, P0 ;  /* 0x00000001ff037807 */ /* 0x000fe40000000000 */
[----:B------:R-:W-:Y:S02]  /*22a0*/  SEL R14, R14, RZ, P0 ;  /* 0x000000ff0e0e7207 */ /* 0x000fe40000000000 */
[----:B------:R-:W-:Y:S01]  /*22b0*/  LOP3.LUT R12, R12, R3, RZ, 0x3c, !PT ;  /* 0x000000030c0c7212 */ /* 0x000fe200078e3cff */
[----:B------:R-:W-:Y:S06]  /*22c0*/  @P2 BRA `(.L_x_35) ;  /* 0xfffffff000982947 */ /* 0x000fec000383ffff */
[----:B------:R-:W-:Y:S01]  /*22d0*/  UIADD3 UR4, UPT, UPT, UR4, 0x28, URZ ;  /* 0x0000002804047890 */ /* 0x000fe2000fffe0ff */
[----:B------:R-:W-:-:S03]  /*22e0*/  SHF.L.U32 R3, R15, 0x1f, RZ ;  /* 0x0000001f0f037819 */ /* 0x000fc600000006ff */
[----:B------:R-:W-:-:S09]  /*22f0*/  ULEA UR5, UR6, UR4, 0x3 ;  /* 0x0000000406057291 */ /* 0x000fd2000f8e18ff */
[----:B------:R-:W1:Y:S02]  /*2300*/  SYNCS.PHASECHK.TRANS64.TRYWAIT P0, [UR5], R3 ;  /* 0x00000003ff0075a7 */ /* 0x000e640008001105 */
[----:B-1----:R-:W-:Y:S05]  /*2310*/  @!P0 BRA `(.L_x_36) ;  /* 0x0000008c00948947 */ /* 0x002fea0003800000 */
.L_x_129:
[----:B------:R-:W-:-:S04]  /*2320*/  UIADD3 UR6, UPT, UPT, UR6, 0x1, URZ ;  /* 0x0000000106067890 */ /* 0x000fc8000fffe0ff */
[----:B------:R-:W-:-:S04]  /*2330*/  UISETP.NE.AND UP0, UPT, UR6, 0x5, UPT ;  /* 0x000000050600788c */ /* 0x000fc8000bf05270 */
[----:B------:R-:W-:Y:S02]  /*2340*/  USEL UR7, URZ, 0x1, UP0 ;  /* 0x00000001ff077887 */ /* 0x000fe40008000000 */
[----:B------:R-:W-:-:S04]  /*2350*/  USEL UR6, UR6, URZ, UP0 ;  /* 0x000000ff06067287 */ /* 0x000fc80008000000 */
[----:B------:R-:W-:Y:S01]  /*2360*/  ULEA UR5, UR6, UR4, 0x3 ;  /* 0x0000000406057291 */ /* 0x000fe2000f8e18ff */
[----:B------:R-:W-:-:S04]  /*2370*/  LOP3.LUT R2, R15, UR7, RZ, 0x3c, !PT ;  /* 0x000000070f027c12 */ /* 0x000fc8000f8e3cff */
[----:B-1----:R-:W-:-:S04]  /*2380*/  SHF.L.U32 R3, R2, 0x1f, RZ ;  /* 0x0000001f02037819 */ /* 0x002fc800000006ff */
[----:B------:R-:W1:Y:S02]  /*2390*/  SYNCS.PHASECHK.TRANS64.TRYWAIT P0, [UR5], R3 ;  /* 0x00000003ff0075a7 */ /* 0x000e640008001105 */
[----:B-1----:R-:W-:Y:S05]  /*23a0*/  @!P0 BRA `(.L_x_37) ;  /* 0x0000008c00888947 */ /* 0x002fea0003800000 */
.L_x_131:
        /* <DEDUP_REMOVED lines=9> */
.L_x_133:
        /* <DEDUP_REMOVED lines=9> */
.L_x_135:
[----:B------:R-:W-:-:S04]  /*24d0*/  UIADD3 UR6, UPT, UPT, UR6, 0x1, URZ ;  /* 0x0000000106067890 */ /* 0x000fc8000fffe0ff */
[----:B------:R-:W-:-:S04]  /*24e0*/  UISETP.NE.AND UP0, UPT, UR6, 0x5, UPT ;  /* 0x000000050600788c */ /* 0x000fc8000bf05270 */
[----:B------:R-:W-:Y:S02]  /*24f0*/  USEL UR5, URZ, 0x1, UP0 ;  /* 0x00000001ff057887 */ /* 0x000fe40008000000 */
[----:B------:R-:W-:-:S04]  /*2500*/  USEL UR6, UR6, URZ, UP0 ;  /* 0x000000ff06067287 */ /* 0x000fc80008000000 */
[----:B------:R-:W-:Y:S01]  /*2510*/  ULEA UR6, UR6, UR4, 0x3 ;  /* 0x0000000406067291 */ /* 0x000fe2000f8e18ff */
[----:B-1----:R-:W-:-:S04]  /*2520*/  LOP3.LUT R3, R2, UR5, RZ, 0x3c, !PT ;  /* 0x0000000502037c12 */ /* 0x002fc8000f8e3cff */
[----:B------:R-:W-:Y:S01]  /*2530*/  SHF.L.U32 R3, R3, 0x1f, RZ ;  /* 0x0000001f03037819 */ /* 0x000fe200000006ff */
[----:B----4-:R-:W-:-:S07]  /*2540*/  IMAD.U32 R0, RZ, RZ, UR6 ;  /* 0x00000006ff007e24 */ /* 0x010fce000f8e00ff */
.L_x_40:
[----:B-1----:R1:W2:Y:S02]  /*2550*/  SYNCS.PHASECHK.TRANS64.TRYWAIT P0, [R0+URZ], R3 ;  /* 0x00000003000075a7 */ /* 0x0022a400080011ff */
[----:B--2---:R-:W-:Y:S05]  /*2560*/  @!P0 NANOSLEEP.SYNCS 0x989680 ;  /* 0x009896800000895d */ /* 0x004fea0003900000 */
[----:B------:R-:W2:Y:S02]  /*2570*/  @!P0 SYNCS.PHASECHK.TRANS64 P0, [R0+URZ], R3 ;  /* 0x00000003000085a7 */ /* 0x000ea400080010ff */
[----:B--2---:R-:W-:Y:S05]  /*2580*/  @P0 EXIT ;  /* 0x000000000000094d */ /* 0x004fea0003800000 */
[----:B------:R-:W-:Y:S05]  /*2590*/  BRA `(.L_x_40) ;  /* 0xfffffffc00ec7947 */ /* 0x000fea000383ffff */
.L_x_17:
[----:B------:R-:W-:-:S04]  /*25a0*/  UISETP.NE.AND UP1, UPT, UR37, URZ, UPT ;  /* 0x000000ff2500728c */ /* 0x000fc8000bf25270 */
[----:B------:R-:W-:-:S09]  /*25b0*/  UISETP.NE.OR UP1, UPT, UR8, 0x1, UP1 ;  /* 0x000000010800788c */ /* 0x000fd20008f25670 */
[----:B------:R-:W-:Y:S05]  /*25c0*/  BRA.U UP1, `(.L_x_41) ;  /* 0x0000000501487547 */ /* 0x000fea000b800000 */
[----:B------:R-:W-:Y:S01]  /*25d0*/  ISETP.NE.AND P2, PT, R2, RZ, PT ;  /* 0x000000ff0200720c */ /* 0x000fe20003f45270 */
[----:B------:R-:W-:Y:S01]  /*25e0*/  IMAD.MOV.U32 R12, RZ, RZ, 0x1 ;  /* 0x00000001ff0c7424 */ /* 0x000fe200078e00ff */
[----:B------:R-:W-:Y:S02]  /*25f0*/  CS2R R10, SRZ ;  /* 0x00000000000a7805 */ /* 0x000fe4000001ff00 */
[----:B------:R-:W-:Y:S01]  /*2600*/  CS2R R8, SRZ ;  /* 0x0000000000087805 */ /* 0x000fe2000001ff00 */
[----:B------:R-:W-:Y:S01]  /*2610*/  UMOV UR4, 0x400 ;  /* 0x0000040000047882 */ /* 0x000fe20000000000 */
[----:B------:R-:W-:Y:S01]  /*2620*/  UMOV UR6, URZ ;  /* 0x000000ff00067c82 */ /* 0x000fe20008000000 */
[----:B------:R-:W-:-:S12]  /*2630*/  ULEA UR37, UR37, UR4, 0x18 ;  /* 0x0000000425257291 */ /* 0x000fd8000f8ec0ff */
.L_x_45:
[----:B------:R-:W-:Y:S02]  /*2640*/  LEA R0, R8, UR37, 0x3 ;  /* 0x0000002508007c11 */ /* 0x000fe4000f8e18ff */
[----:B------:R-:W-:-:S03]  /*2650*/  SHF.L.U32 R5, R9, 0x1f, RZ ;  /* 0x0000001f09057819 */ /* 0x000fc600000006ff */
[----:B------:R-:W-:Y:S01]  /*2660*/  VIADD R4, R0, 0xf0 ;  /* 0x000000f000047836 */ /* 0x000fe20000000000 */
[----:B------:R-:W1:Y:S02]  /*2670*/  SYNCS.PHASECHK.TRANS64.TRYWAIT P0, [R0+URZ+0xe0], R5 ;  /* 0x0000e005000075a7 */ /* 0x000e6400080011ff */
[----:B-1----:R-:W-:Y:S05]  /*2680*/  @!P0 BRA `(.L_x_42) ;  /* 0x0000008c00188947 */ /* 0x002fea0003800000 */
.L_x_136:
[----:B------:R-:W-:Y:S01]  /*2690*/  ULEA UR5, UR6, UR37, 0x3 ;  /* 0x0000002506057291 */ /* 0x000fe2000f8e18ff */
[----:B------:R-:W-:Y:S02]  /*26a0*/  PRMT R4, RZ, 0x654, R4 ;  /* 0x00000654ff047816 */ /* 0x000fe40000000004 */
[----:B-1----:R-:W-:Y:S01]  /*26b0*/  SHF.L.U32 R5, R12, 0x1f, RZ ;  /* 0x0000001f0c057819 */ /* 0x002fe200000006ff */
[----:B------:R-:W-:Y:S01]  /*26c0*/  UIADD3 UR4, UPT, UPT, UR5, 0xa0, URZ ;  /* 0x000000a005047890 */ /* 0x000fe2000fffe0ff */
[----:B------:R1:W-:Y:S05]  /*26d0*/  SYNCS.ARRIVE.TRANS64.RED.A1T0 RZ, [R4+URZ], RZ ;  /* 0x000000ff04ff79a7 */ /* 0x0003ea00081004ff */
[----:B------:R-:W-:Y:S01]  /*26e0*/  IMAD.U32 R7, RZ, RZ, UR4 ;  /* 0x00000004ff077e24 */ /* 0x000fe2000f8e00ff */
[----:B------:R-:W2:Y:S04]  /*26f0*/  SYNCS.PHASECHK.TRANS64.TRYWAIT P0, [UR5+0xb0], R5 ;  /* 0x0000b005ff0075a7 */ /* 0x000ea80008001105 */
[----:B------:R-:W-:Y:S01]  /*2700*/  PRMT R6, R2, 0x654, R7 ;  /* 0x0000065402067816 */ /* 0x000fe20000000007 */
[----:B-1----:R-:W-:Y:S01]  /*2710*/  @!P2 IMAD.MOV.U32 R4, RZ, RZ, 0x10 ;  /* 0x00000010ff04a424 */ /* 0x002fe200078e00ff */
[----:B--2---:R-:W-:Y:S06]  /*2720*/  @!P0 BRA `(.L_x_43) ;  /* 0x0000008c00048947 */ /* 0x004fec0003800000 */
.L_x_138:
[----:B------:R-:W-:Y:S01]  /*2730*/  ULEA UR4, UR6, UR37, 0x4 ;  /* 0x0000002506047291 */ /* 0x000fe2000f8e20ff */
[----:B------:R-:W-:Y:S01]  /*2740*/  SEL R3, R6, R3, !P2 ;  /* 0x0000000306037207 */ /* 0x000fe20005000000 */
[----:B------:R-:W-:Y:S01]  /*2750*/  UIADD3 UR5, UPT, UPT, UR5, 0xa0, URZ ;  /* 0x000000a005057890 */ /* 0x000fe2000fffe0ff */
[----:B-1----:R-:W-:Y:S01]  /*2760*/  LEA R0, R11, UR37, 0x3 ;  /* 0x000000250b007c11 */ /* 0x002fe2000f8e18ff */
[----:B------:R-:W-:Y:S01]  /*2770*/  UIADD3 UR4, UPT, UPT, UR4, 0x110, URZ ;  /* 0x0000011004047890 */ /* 0x000fe2000fffe0ff */
[----:B------:R-:W-:Y:S01]  /*2780*/  SHF.L.U32 R5, R10, 0x1f, RZ ;  /* 0x0000001f0a057819 */ /* 0x000fe200000006ff */
[----:B------:R1:W-:Y:S01]  /*2790*/  @!P2 SYNCS.ARRIVE.TRANS64.RED RZ, [R3+URZ], R4 ;  /* 0x0000000403ffa9a7 */ /* 0x0003e200080004ff */
[----:B------:R-:W-:Y:S01]  /*27a0*/  UIADD3 UR6, UPT, UPT, UR6, 0x1, URZ ;  /* 0x0000000106067890 */ /* 0x000fe2000fffe0ff */
[----:B------:R-:W-:-:S03]  /*27b0*/  VIADD R8, R8, 0x1 ;  /* 0x0000000108087836 */ /* 0x000fc60000000000 */
[----:B------:R-:W-:Y:S02]  /*27c0*/  UISETP.NE.AND UP0, UPT, UR6, 0x2, UPT ;  /* 0x000000020600788c */ /* 0x000fe4000bf05270 */
[----:B------:R-:W-:Y:S06]  /*27d0*/  UGETNEXTWORKID.BROADCAST [UR4], [UR5] ;  /* 0x00000000040073ca */ /* 0x000fec0008000100 */
[----:B------:R-:W-:Y:S01]  /*27e0*/  USEL UR4, URZ, 0x1, UP0 ;  /* 0x00000001ff047887 */ /* 0x000fe20008000000 */
[----:B------:R-:W-:Y:S01]  /*27f0*/  ISETP.NE.AND P0, PT, R8, 0x2, PT ;  /* 0x000000020800780c */ /* 0x000fe20003f05270 */
[----:B------:R-:W-:Y:S01]  /*2800*/  USEL UR6, UR6, URZ, UP0 ;  /* 0x000000ff06067287 */ /* 0x000fe20008000000 */
[----:B------:R-:W2:Y:S03]  /*2810*/  SYNCS.PHASECHK.TRANS64.TRYWAIT P1, [R0+URZ+0xa0], R5 ;  /* 0x0000a005000075a7 */ /* 0x000ea600080211ff */
[----:B------:R-:W-:Y:S01]  /*2820*/  LOP3.LUT R12, R12, UR4, RZ, 0x3c, !PT ;  /* 0x000000040c0c7c12 */ /* 0x000fe2000f8e3cff */
[----:B-12---:R-:W-:Y:S07]  /*2830*/  @!P1 BRA `(.L_x_44) ;  /* 0x0000008800d89947 */ /* 0x006fee0003800000 */
.L_x_139:
[C---:B------:R-:W-:Y:S01]  /*2840*/  LEA R4, R11.reuse, UR37, 0x4 ;  /* 0x000000250b047c11 */ /* 0x040fe2000f8e20ff */
[----:B-1----:R-:W-:Y:S01]  /*2850*/  VIADD R0, R0, 0xb0 ;  /* 0x000000b000007836 */ /* 0x002fe20000000000 */
[----:B------:R-:W-:Y:S01]  /*2860*/  SEL R8, R8, RZ, P0 ;  /* 0x000000ff08087207 */ /* 0x000fe20000000000 */
[----:B------:R-:W-:-:S03]  /*2870*/  VIADD R11, R11, 0x1 ;  /* 0x000000010b0b7836 */ /* 0x000fc60000000000 */
[----:B------:R-:W1:Y:S01]  /*2880*/  LDS.128 R4, [R4+0x110] ;  /* 0x0001100004047984 */ /* 0x000e620000000c00 */
[----:B------:R-:W-:Y:S02]  /*2890*/  PRMT R0, RZ, 0x654, R0 ;  /* 0x00000654ff007816 */ /* 0x000fe40000000000 */
[C---:B------:R-:W-:Y:S01]  /*28a0*/  ISETP.NE.AND P1, PT, R11.reuse, 0x2, PT ;  /* 0x000000020b00780c */ /* 0x040fe20003f25270 */
[----:B------:R-:W-:Y:S01]  /*28b0*/  @!PT LDS RZ, [RZ] ;  /* 0x00000000fffff984 */ /* 0x000fe20000000800 */
[----:B------:R-:W-:Y:S01]  /*28c0*/  @!PT LDS RZ, [RZ] ;  /* 0x00000000fffff984 */ /* 0x000fe20000000800 */
[----:B------:R-:W-:Y:S01]  /*28d0*/  @!PT LDS RZ, [RZ] ;  /* 0x00000000fffff984 */ /* 0x000fe20000000800 */
[----:B------:R-:W-:Y:S01]  /*28e0*/  @!PT LDS RZ, [RZ] ;  /* 0x00000000fffff984 */ /* 0x000fe20000000800 */
[----:B------:R2:W-:Y:S06]  /*28f0*/  MEMBAR.ALL.CTA ;  /* 0x0000000000007992 */ /* 0x0005ec0000008000 */
[----:B--2---:R-:W2:Y:S01]  /*2900*/  FENCE.VIEW.ASYNC.S ;  /* 0x00000000000073c6 */ /* 0x004ea20000000000 */
[----:B------:R-:W-:Y:S01]  /*2910*/  SEL R11, R11, RZ, P1 ;  /* 0x000000ff0b0b7207 */ /* 0x000fe20000800000 */
[----:B--2---:R2:W-:Y:S01]  /*2920*/  SYNCS.ARRIVE.TRANS64.RED.A1T0 RZ, [R0+URZ], RZ ;  /* 0x000000ff00ff79a7 */ /* 0x0045e200081004ff */
[----:B-1----:R-:W-:-:S02]  /*2930*/  LOP3.LUT P3, RZ, R6, 0x1, RZ, 0xc0, !PT ;  /* 0x0000000106ff7812 */ /* 0x002fc4000786c0ff */
[----:B------:R-:W-:-:S04]  /*2940*/  SEL R5, RZ, 0x1, P1 ;  /* 0x00000001ff057807 */ /* 0x000fc80000800000 */
[----:B------:R-:W-:Y:S02]  /*2950*/  LOP3.LUT R10, R10, R5, RZ, 0x3c, !PT ;  /* 0x000000050a0a7212 */ /* 0x000fe400078e3cff */
[----:B--2---:R-:W-:-:S04]  /*2960*/  SEL R0, RZ, 0x1, P0 ;  /* 0x00000001ff007807 */ /* 0x004fc80000000000 */
[----:B------:R-:W-:Y:S01]  /*2970*/  LOP3.LUT R9, R9, R0, RZ, 0x3c, !PT ;  /* 0x0000000009097212 */ /* 0x000fe200078e3cff */
[----:B------:R-:W-:Y:S06]  /*2980*/  @P3 BRA `(.L_x_45) ;  /* 0xfffffffc002c3947 */ /* 0x000fec000383ffff */
[----:B------:R-:W-:Y:S01]  /*2990*/  ULEA UR5, UR6, UR37, 0x3 ;  /* 0x0000002506057291 */ /* 0x000fe2000f8e18ff */
[----:B------:R-:W-:-:S08]  /*29a0*/  SHF.L.U32 R3, R12, 0x1f, RZ ;  /* 0x0000001f0c037819 */ /* 0x000fd000000006ff */
[----:B------:R-:W1:Y:S02]  /*29b0*/  SYNCS.PHASECHK.TRANS64 P0, [UR5+0xb0], R3 ;  /* 0x0000b003ff0075a7 */ /* 0x000e640008001005 */
[----:B-1----:R-:W-:Y:S05]  /*29c0*/  @P0 BRA `(.L_x_46) ;  /* 0x0000000000080947 */ /* 0x002fea0003800000 */
[----:B------:R-:W1:Y:S02]  /*29d0*/  SYNCS.PHASECHK.TRANS64.TRYWAIT P0, [UR5+0xb0], R3 ;  /* 0x0000b003ff0075a7 */ /* 0x000e640008001105 */
[----:B-1----:R-:W-:Y:S05]  /*29e0*/  @!P0 BRA `(.L_x_47) ;  /* 0x0000008800808947 */ /* 0x002fea0003800000 */
.L_x_46:
[----:B------:R-:W-:-:S04]  /*29f0*/  UIADD3 UR4, UPT, UPT, UR6, 0x1, URZ ;  /* 0x0000000106047890 */ /* 0x000fc8000fffe0ff */
[----:B------:R-:W-:-:S04]  /*2a00*/  UISETP.NE.AND UP0, UPT, UR4, 0x2, UPT ;  /* 0x000000020400788c */ /* 0x000fc8000bf05270 */
[----:B------:R-:W-:Y:S02]  /*2a10*/  USEL UR7, URZ, 0x1, UP0 ;  /* 0x00000001ff077887 */ /* 0x000fe40008000000 */
[----:B------:R-:W-:-:S04]  /*2a20*/  USEL UR4, UR4, URZ, UP0 ;  /* 0x000000ff04047287 */ /* 0x000fc80008000000 */
[----:B------:R-:W-:Y:S01]  /*2a30*/  ULEA UR4, UR4, UR37, 0x3 ;  /* 0x0000002504047291 */ /* 0x000fe2000f8e18ff */
[----:B-1----:R-:W-:-:S04]  /*2a40*/  LOP3.LUT R3, R12, UR7, RZ, 0x3c, !PT ;  /* 0x000000070c037c12 */ /* 0x002fc8000f8e3cff */
[----:B------:R-:W-:-:S04]  /*2a50*/  SHF.L.U32 R0, R3, 0x1f, RZ ;  /* 0x0000001f03007819 */ /* 0x000fc800000006ff */
[----:B------:R-:W1:Y:S02]  /*2a60*/  SYNCS.PHASECHK.TRANS64 P0, [UR4+0xb0], R0 ;  /* 0x0000b000ff0075a7 */ /* 0x000e640008001004 */
[----:B-1----:R-:W-:Y:S05]  /*2a70*/  @P0 EXIT ;  /* 0x000000000000094d */ /* 0x002fea0003800000 */
[----:B------:R-:W-:Y:S02]  /*2a80*/  SHF.L.U32 R3, R3, 0x1f, RZ ;  /* 0x0000001f03037819 */ /* 0x000fe400000006ff */
[----:B------:R-:W-:-:S07]  /*2a90*/  MOV R0, UR4 ;  /* 0x0000000400007c02 */ /* 0x000fce0008000f00 */
.L_x_48:
[----:B-1----:R1:W2:Y:S02]  /*2aa0*/  SYNCS.PHASECHK.TRANS64.TRYWAIT P0, [R0+URZ+0xb0], R3 ;  /* 0x0000b003000075a7 */ /* 0x0022a400080011ff */
[----:B--2---:R-:W-:Y:S05]  /*2ab0*/  @!P0 NANOSLEEP.SYNCS 0x989680 ;  /* 0x009896800000895d */ /* 0x004fea0003900000 */
[----:B------:R-:W2:Y:S02]  /*2ac0*/  @!P0 SYNCS.PHASECHK.TRANS64 P0, [R0+URZ+0xb0], R3 ;  /* 0x0000b003000085a7 */ /* 0x000ea400080010ff */
[----:B--2---:R-:W-:Y:S05]  /*2ad0*/  @P0 EXIT ;  /* 0x000000000000094d */ /* 0x004fea0003800000 */
[----:B------:R-:W-:Y:S05]  /*2ae0*/  BRA `(.L_x_48) ;  /* 0xfffffffc00ec7947 */ /* 0x000fea000383ffff */
.L_x_41:
[----:B------:R-:W-:-:S09]  /*2af0*/  UISETP.NE.AND UP1, UPT, UR8, URZ, UPT ;  /* 0x000000ff0800728c */ /* 0x000fd2000bf25270 */
[----:B------:R-:W-:Y:S05]  /*2b00*/  BRA.U UP1, `(.L_x_49) ;  /* 0x0000000d01187547 */ /* 0x000fea000b800000 */
[----:B------:R-:W-:Y:S01]  /*2b10*/  UMOV UR4, 0x40 ;  /* 0x0000004000047882 */ /* 0x000fe20000000000 */
[----:B------:R-:W-:Y:S01]  /*2b20*/  NOP ;  /* 0x0000000000007918 */ /* 0x000fe20000000000 */
[----:B------:R-:W-:Y:S01]  /*2b30*/  ULEA UR4, UR37, UR4, 0x18 ;  /* 0x0000000425047291 */ /* 0x000fe2000f8ec0ff */
[----:B------:R-:W-:Y:S02]  /*2b40*/  UMOV UR5, 0x400 ;  /* 0x0000040000057882 */ /* 0x000fe40000000000 */
[----:B------:R-:W-:-:S06]  /*2b50*/  ULEA UR37, UR37, UR5, 0x18 ;  /* 0x0000000525257291 */ /* 0x000fcc000f8ec0ff */
[----:B------:R-:W1:Y:S02]  /*2b60*/  LDS.U8 R0, [UR4+0x1c] ;  /* 0x00001c04ff007984 */ /* 0x000e640008000000 */
[----:B-1----:R-:W-:-:S13]  /*2b70*/  ISETP.NE.AND P0, PT, R0, RZ, PT ;  /* 0x000000ff0000720c */ /* 0x002fda0003f05270 */
[----:B------:R-:W-:Y:S05]  /*2b80*/  @P0 BRA `(.L_x_50) ;  /* 0x0000000000580947 */ /* 0x000fea0003800000 */
[----:B------:R-:W-:-:S13]  /*2b90*/  ELECT P0, URZ, PT ;  /* 0x0000000000ff782f */ /* 0x000fda0003800000 */
[----:B------:R-:W-:Y:S05]  /*2ba0*/  @!P0 BRA `(.L_x_51) ;  /* 0x0000000000608947 */ /* 0x000fea0003800000 */
[----:B------:R-:W-:Y:S01]  /*2bb0*/  UMOV UR5, 0x10 ;  /* 0x0000001000057882 */ /* 0x000fe20000000000 */
[----:B------:R-:W-:Y:S01]  /*2bc0*/  HFMA2 R0, -RZ, RZ, 0, 5.9604644775390625e-08 ;  /* 0x00000001ff007431 */ /* 0x000fe200000001ff */
[----:B------:R-:W-:-:S03]  /*2bd0*/  MOV R2, 0xffff ;  /* 0x0000ffff00027802 */ /* 0x000fc60000000f00 */
[----:B------:R-:W-:Y:S04]  /*2be0*/  DEPBAR.LE SB1, 0x36 ;  /* 0x00009d800000791a */ /* 0x000fe80000000000 */
[----:B------:R-:W1:Y:S02]  /*2bf0*/  UTCATOMSWS.FIND_AND_SET.ALIGN UP0, UR5, UR5 ;  /* 0x00000005000575e3 */ /* 0x000e640008000800 */
[----:B-1----:R-:W-:Y:S01]  /*2c00*/  MOV R3, UR5 ;  /* 0x0000000500037c02 */ /* 0x002fe20008000f00 */
[----:B------:R-:W-:Y:S06]  /*2c10*/  BRA.U UP0, `(.L_x_52) ;  /* 0x0000000100187547 */ /* 0x000fec000b800000 */
.L_x_53:
[----:B------:R-:W-:Y:S05]  /*2c20*/  NANOSLEEP 0x64 ;  /* 0x000000640000795d */ /* 0x000fea0003800000 */
[----:B------:R-:W-:-:S05]  /*2c30*/  UMOV UR5, 0x10 ;  /* 0x0000001000057882 */ /* 0x000fca0000000000 */
[----:B------:R-:W-:Y:S04]  /*2c40*/  DEPBAR.LE SB1, 0x36 ;  /* 0x00009d800000791a */ /* 0x000fe80000000000 */
[----:B------:R-:W1:Y:S02]  /*2c50*/  UTCATOMSWS.FIND_AND_SET.ALIGN UP0, UR5, UR5 ;  /* 0x00000005000575e3 */ /* 0x000e640008000800 */
[----:B-1----:R-:W-:Y:S01]  /*2c60*/  MOV R3, UR5 ;  /* 0x0000000500037c02 */ /* 0x002fe20008000f00 */
[----:B------:R-:W-:Y:S05]  /*2c70*/  BRA.U !UP0, `(.L_x_53) ;  /* 0xfffffffd08e87547 */ /* 0x000fea000b83ffff */
.L_x_52:
[-C--:B------:R-:W-:Y:S02]  /*2c80*/  SHF.L.U32 R2, R2, R3.reuse, RZ ;  /* 0x0000000302027219 */ /* 0x080fe400000006ff */
[----:B------:R-:W-:Y:S01]  /*2c90*/  SHF.L.U32 R0, R0, R3, RZ ;  /* 0x0000000300007219 */ /* 0x000fe200000006ff */
[----:B------:R-:W-:Y:S02]  /*2ca0*/  IMAD.SHL.U32 R3, R3, 0x20, RZ ;  /* 0x0000002003037824 */ /* 0x000fe400078e00ff */
[----:B------:R1:W-:Y:S04]  /*2cb0*/  ATOMS.OR RZ, [UR4+0x14], R2 ;  /* 0x00001402ffff798c */ /* 0x0003e8000b000004 */
[----:B------:R1:W-:Y:S04]  /*2cc0*/  ATOMS.OR RZ, [UR4+0x18], R0 ;  /* 0x00001800ffff798c */ /* 0x0003e8000b000004 */
[----:B------:R1:W-:Y:S01]  /*2cd0*/  STS [UR37+0x130], R3 ;  /* 0x00013003ff007988 */ /* 0x0003e20008000825 */
[----:B------:R-:W-:Y:S05]  /*2ce0*/  BRA `(.L_x_51) ;  /* 0x0000000000107947 */ /* 0x000fea0003800000 */
.L_x_50:
[----:B------:R-:W-:Y:S02]  /*2cf0*/  MOV R0, 0xffffffff ;  /* 0xffffffff00007802 */ /* 0x000fe40000000f00 */
[----:B------:R-:W-:-:S03]  /*2d00*/  MOV R2, 0x2d30 ;  /* 0x00002d3000027802 */ /* 0x000fc60000000f00 */
[----:B------:R1:W-:Y:S04]  /*2d10*/  STS [UR37+0x130], R0 ;  /* 0x00013000ff007988 */ /* 0x0003e80008000825 */
[----:B-1-3-5:R-:W-:Y:S05]  /*2d20*/  CALL.REL.NOINC `($__internal_1_$__cuda_sm10x_tcgen05_guardrail_trap_phase_invalid_during_alloc) ;  /* 0x0000008c00947944 */ /* 0x02afea0003c00000 */
.L_x_51:
[----:B------:R-:W-:Y:S05]  /*2d30*/  WARPSYNC.ALL ;  /* 0x0000000000007948 */ /* 0x000fea0003800000 */
[----:B------:R-:W2:Y:S01]  /*2d40*/  S2UR UR6, SR_CgaCtaId ;  /* 0x00000000000679c3 */ /* 0x000ea20000008800 */
[----:B------:R-:W-:Y:S01]  /*2d50*/  UMOV UR4, 0x400 ;  /* 0x0000040000047882 */ /* 0x000fe20000000000 */
[----:B------:R-:W-:-:S06]  /*2d60*/  NOP ;  /* 0x0000000000007918 */ /* 0x000fcc0000000000 */
[----:B------:R-:W-:Y:S06]  /*2d70*/  BAR.ARV 0x6, 0xa0 ;  /* 0x0182800000007b1d */ /* 0x000fec0000002000 */
[----:B------:R-:W4:Y:S01]  /*2d80*/  LDCU UR7, c[0x0][0x38c] ;  /* 0x00007180ff0777ac */ /* 0x000f220008000800 */
[----:B------:R-:W-:Y:S01]  /*2d90*/  IMAD.MOV.U32 R11, RZ, RZ, 0x1 ;  /* 0x00000001ff0b7424 */ /* 0x000fe200078e00ff */
[----:B------:R-:W-:Y:S01]  /*2da0*/  CS2R R8, SRZ ;  /* 0x0000000000087805 */ /* 0x000fe2000001ff00 */
[----:B------:R-:W-:Y:S01]  /*2db0*/  IMAD.MOV.U32 R10, RZ, RZ, RZ ;  /* 0x000000ffff0a7224 */ /* 0x000fe200078e00ff */
[----:B------:R-:W-:Y:S01]  /*2dc0*/  UMOV UR18, URZ ;  /* 0x000000ff00127c82 */ /* 0x000fe20008000000 */
[----:B------:R-:W-:Y:S01]  /*2dd0*/  UMOV UR17, URZ ;  /* 0x000000ff00117c82 */ /* 0x000fe20008000000 */
[----:B------:R-:W-:Y:S01]  /*2de0*/  UMOV UR20, 0x0 ;  /* 0x0000000000147882 */ /* 0x000fe20000000000 */
[----:B------:R-:W-:Y:S01]  /*2df0*/  UMOV UR21, 0x84004a0 ;  /* 0x084004a000157882 */ /* 0x000fe20000000000 */
[----:B--2---:R-:W-:Y:S01]  /*2e00*/  ULEA UR6, UR6, UR4, 0x18 ;  /* 0x0000000406067291 */ /* 0x004fe2000f8ec0ff */
[----:B------:R-:W2:Y:S03]  /*2e10*/  LDCU UR4, c[0x0][0x38c] ;  /* 0x00007180ff0477ac */ /* 0x000ea60008000800 */
[----:B------:R-:W-:-:S02]  /*2e20*/  UIADD3 UR11, UPT, UPT, UR6, 0xc400, URZ ;  /* 0x0000c400060b7890 */ /* 0x000fc4000fffe0ff */
[----:B----4-:R-:W-:-:S03]  /*2e30*/  UIADD3 UR7, UPT, UPT, UR7, 0x1f, URZ ;  /* 0x0000001f07077890 */ /* 0x010fc6000fffe0ff */
[----:B-1----:R-:W1:Y:S01]  /*2e40*/  LDS R0, [UR6+0x130] ;  /* 0x00013006ff007984 */ /* 0x002e620008000800 */
[----:B------:R-:W-:Y:S02]  /*2e50*/  UIADD3 UR12, UPT, UPT, UR6, 0x11400, URZ ;  /* 0x00011400060c7890 */ /* 0x000fe4000fffe0ff */
[----:B------:R-:W-:Y:S02]  /*2e60*/  USHF.R.S32.HI UR5, URZ, 0x1f, UR7 ;  /* 0x0000001fff057899 */ /* 0x000fe40008011407 */
[----:B------:R-:W-:Y:S02]  /*2e70*/  USHF.R.U32.HI UR11, URZ, 0x4, UR11 ;  /* 0x00000004ff0b7899 */ /* 0x000fe4000801160b */
[----:B------:R-:W-:Y:S02]  /*2e80*/  ULEA.HI UR5, UR5, UR7, URZ, 0x5 ;  /* 0x0000000705057291 */ /* 0x000fe4000f8f28ff */
[----:B------:R-:W-:Y:S02]  /*2e90*/  USHF.R.U32.HI UR12, URZ, 0x4, UR12 ;  /* 0x00000004ff0c7899 */ /* 0x000fe4000801160c */
[----:B------:R-:W-:-:S02]  /*2ea0*/  USHF.R.S32.HI UR5, URZ, 0x5, UR5 ;  /* 0x00000005ff057899 */ /* 0x000fc40008011405 */
[----:B------:R-:W-:Y:S02]  /*2eb0*/  ULOP3.LUT UR11, UR11, 0x3fff, URZ, 0xc0, !UPT ;  /* 0x00003fff0b0b7892 */ /* 0x000fe4000f8ec0ff */
[----:B------:R-:W-:Y:S02]  /*2ec0*/  UISETP.LT.AND UP0, UPT, UR5, 0x1, UPT ;  /* 0x000000010500788c */ /* 0x000fe4000bf01270 */
[----:B------:R-:W-:Y:S02]  /*2ed0*/  ULOP3.LUT UR12, UR12, 0x3fff, URZ, 0xc0, !UPT ;  /* 0x00003fff0c0c7892 */ /* 0x000fe4000f8ec0ff */
[----:B------:R-:W-:Y:S02]  /*2ee0*/  USEL UR10, UR5, 0x1, !UP0 ;  /* 0x00000001050a7887 */ /* 0x000fe4000c000000 */
[----:B------:R-:W-:Y:S02]  /*2ef0*/  ULOP3.LUT UR11, UR11, 0x10000, URZ, 0xfc, !UPT ;  /* 0x000100000b0b7892 */ /* 0x000fe4000f8efcff */
[----:B------:R-:W-:-:S02]  /*2f00*/  ULOP3.LUT UR12, UR12, 0x10000, URZ, 0xfc, !UPT ;  /* 0x000100000c0c7892 */ /* 0x000fc4000f8efcff */
[----:B------:R-:W-:Y:S02]  /*2f10*/  UIADD3 UR10, UPT, UPT, -UR10, URZ, URZ ;  /* 0x000000ff0a0a7290 */ /* 0x000fe4000fffe1ff */
[----:B--2---:R-:W-:Y:S01]  /*2f20*/  UISETP.GE.AND UP3, UPT, UR4, 0x1, UPT ;  /* 0x000000010400788c */ /* 0x004fe2000bf66270 */
[----:B-1----:R-:W-:-:S15]  /*2f30*/  R2UR UR19, R0 ;  /* 0x00000000001372ca */ /* 0x002fde00000e0000 */
.L_x_60:
[----:B------:R-:W-:Y:S02]  /*2f40*/  LEA R0, R10, UR6, 0x3 ;  /* 0x000000060a007c11 */ /* 0x000fe4000f8e18ff */
[----:B------:R-:W-:Y:S02]  /*2f50*/  SHF.L.U32 R5, R9, 0x1f, RZ ;  /* 0x0000001f09057819 */ /* 0x000fe400000006ff */
[----:B------:R-:W-:Y:S01]  /*2f60*/  PLOP3.LUT P0, PT, PT, PT, UP3, 0x80, 0x8 ;  /* 0x000000000008781c */ /* 0x000fe20003f0f038 */
[----:B------:R-:W-:Y:S01]  /*2f70*/  VIADD R3, R0, 0xb0 ;  /* 0x000000b000037836 */ /* 0x000fe20000000000 */
[----:B-1----:R-:W1:Y:S02]  /*2f80*/  SYNCS.PHASECHK.TRANS64.TRYWAIT P1, [R0+URZ+0xa0], R5 ;  /* 0x0000a005000075a7 */ /* 0x002e6400080211ff */
[----:B-1--4-:R-:W-:Y:S09]  /*2f90*/  @!P1 BRA `(.L_x_54) ;  /* 0x00000084002c9947 */ /* 0x012ff20003800000 */
.L_x_141:
[----:B------:R-:W-:Y:S01]  /*2fa0*/  LEA R4, R10, UR6, 0x4 ;  /* 0x000000060a047c11 */ /* 0x000fe2000f8e20ff */
[----:B------:R-:W-:Y:S01]  /*2fb0*/  @UP3 ULEA UR4, UR17, UR6, 0x3 ;  /* 0x0000000611043291 */ /* 0x000fe2000f8e18ff */
[----:B------:R-:W-:Y:S01]  /*2fc0*/  PLOP3.LUT P2, PT, PT, PT, PT, 0x80, 0x8 ;  /* 0x000000000008781c */ /* 0x000fe20003f4f070 */
[----:B------:R-:W-:Y:S01]  /*2fd0*/  ULEA UR9, UR18, UR6, 0x3 ;  /* 0x0000000612097291 */ /* 0x000fe2000f8e18ff */
[----:B------:R-:W-:Y:S02]  /*2fe0*/  PRMT R3, RZ, 0x654, R3 ;  /* 0x00000654ff037816 */ /* 0x000fe40000000003 */
[----:B-1----:R-:W1:Y:S01]  /*2ff0*/  LDS.128 R4, [R4+0x110] ;  /* 0x0001100004047984 */ /* 0x002e620000000c00 */
[----:B------:R-:W-:Y:S02]  /*3000*/  @P0 SHF.L.U32 R2, R8, 0x1f, RZ ;  /* 0x0000001f08020819 */ /* 0x000fe400000006ff */
[----:B------:R-:W-:Y:S01]  /*3010*/  SHF.L.U32 R0, R11, 0x1f, RZ ;  /* 0x0000001f0b007819 */ /* 0x000fe200000006ff */
[----:B------:R-:W-:Y:S01]  /*3020*/  @!PT LDS RZ, [RZ] ;  /* 0x00000000fffff984 */ /* 0x000fe20000000800 */
[----:B------:R-:W-:Y:S01]  /*3030*/  @!PT LDS RZ, [RZ] ;  /* 0x00000000fffff984 */ /* 0x000fe20000000800 */
[----:B------:R-:W-:Y:S01]  /*3040*/  @!PT LDS RZ, [RZ] ;  /* 0x00000000fffff984 */ /* 0x000fe20000000800 */
[----:B------:R-:W-:Y:S01]  /*3050*/  @!PT LDS RZ, [RZ] ;  /* 0x00000000fffff984 */ /* 0x000fe20000000800 */
[----:B------:R2:W-:Y:S06]  /*3060*/  MEMBAR.ALL.CTA ;  /* 0x0000000000007992 */ /* 0x0005ec0000008000 */
[----:B--2---:R-:W2:Y:S02]  /*3070*/  FENCE.VIEW.ASYNC.S ;  /* 0x00000000000073c6 */ /* 0x004ea40000000000 */
[----:B--2---:R2:W-:Y:S01]  /*3080*/  SYNCS.ARRIVE.TRANS64.RED.A1T0 RZ, [R3+URZ], RZ ;  /* 0x000000ff03ff79a7 */ /* 0x0045e200081004ff */
[----:B------:R2:W4:Y:S01]  /*3090*/  @P0 SYNCS.PHASECHK.TRANS64.TRYWAIT P2, [UR4], R2 ;  /* 0x00000002ff0005a7 */ /* 0x0005220008041104 */
[----:B-1----:R-:W-:Y:S01]  /*30a0*/  LOP3.LUT P1, RZ, R6, 0x1, RZ, 0xc0, !PT ;  /* 0x0000000106ff7812 */ /* 0x002fe2000782c0ff */
[----:B------:R-:W1:Y:S02]  /*30b0*/  SYNCS.PHASECHK.TRANS64.TRYWAIT P0, [UR9+0xd0], R0 ;  /* 0x0000d000ff0075a7 */ /* 0x000e640008001109 */
[----:B-12-4-:R-:W-:Y:S10]  /*30c0*/  @!P0 BRA `(.L_x_55) ;  /* 0x0000008000f48947 */ /* 0x016ff40003800000 */
.L_x_143:
[----:B------:R-:W-:Y:S01]  /*30d0*/  IADD3 R10, PT, PT, R10, 0x1, RZ ;  /* 0x000000010a0a7810 */ /* 0x000fe20007ffe0ff */
[----:B------:R-:W-:Y:S06]  /*30e0*/  BRA.U !UP3, `(.L_x_56) ;  /* 0x000000010b887547 */ /* 0x000fec000b800000 */
[----:B------:R-:W-:Y:S02]  /*30f0*/  ULEA UR8, UR18, UR19, 0x8 ;  /* 0x0000001312087291 */ /* 0x000fe4000f8e40ff */
[----:B------:R-:W-:Y:S01]  /*3100*/  UPLOP3.LUT UP4, UPT, UPT, UPT, UPT, 0x40, 0x4 ;  /* 0x000000000004789c */ /* 0x000fe20003f8e870 */
[----:B------:R-:W-:Y:S01]  /*3110*/  UMOV UR16, UR10 ;  /* 0x0000000a00107c82 */ /* 0x000fe20008000000 */
[----:B------:R-:W-:Y:S01]  /*3120*/  UMOV UR15, UR5 ;  /* 0x00000005000f7c82 */ /* 0x000fe20008000000 */
[----:B------:R-:W-:-:S08]  /*3130*/  UMOV UR14, UR17 ;  /* 0x00000011000e7c82 */ /* 0x000fd00008000000 */
.L_x_59:
[----:B------:R-:W-:Y:S02]  /*3140*/  UIADD3 UR16, UPT, UPT, UR16, 0x1, URZ ;  /* 0x0000000110107890 */ /* 0x000fe4000fffe0ff */
[----:B--2---:R-:W-:Y:S02]  /*3150*/  ULEA UR7, UR14, UR6, 0x3 ;  /* 0x000000060e077291 */ /* 0x004fe4000f8e18ff */
[----:B------:R-:W-:Y:S01]  /*3160*/  UISETP.NE.AND UP0, UPT, UR16, URZ, UPT ;  /* 0x000000ff1000728c */ /* 0x000fe2000bf05270 */
[----:B----4-:R-:W-:Y:S10]  /*3170*/  @P2 BRA `(.L_x_57) ;  /* 0x00000000000c2947 */ /* 0x010ff40003800000 */
[----:B-1----:R-:W-:Y:S04]  /*3180*/  SHF.L.U32 R3, R8, 0x1f, RZ ;  /* 0x0000001f08037819 */ /* 0x002fe800000006ff */
[----:B------:R-:W1:Y:S02]  /*3190*/  SYNCS.PHASECHK.TRANS64.TRYWAIT P0, [UR7], R3 ;  /* 0x00000003ff0075a7 */ /* 0x000e640008001107 */
[----:B-1----:R-:W-:Y:S05]  /*31a0*/  @!P0 BRA `(.L_x_58) ;  /* 0x0000008000d48947 */ /* 0x002fea0003800000 */
.L_x_57:
[----:B------:R-:W-:Y:S01]  /*31b0*/  UISETP.NE.AND UP1, UPT, UR15, 0x1, UPT ;  /* 0x000000010f00788c */ /* 0x000fe2000bf25270 */
[----:B------:R-:W-:Y:S01]  /*31c0*/  PLOP3.LUT P2, PT, PT, PT, PT, 0x80, 0x8 ;  /* 0x000000000008781c */ /* 0x000fe20003f4f070 */
[----:B------:R-:W-:Y:S02]  /*31d0*/  UIADD3 UR17, UPT, UPT, UR14, 0x1, URZ ;  /* 0x000000010e117890 */ /* 0x000fe4000fffe0ff */
[----:B------:R-:W-:Y:S02]  /*31e0*/  ULEA UR22, UR14, UR12, 0x9 ;  /* 0x0000000c0e167291 */ /* 0x000fe4000f8e48ff */
[----:B------:R-:W-:Y:S01]  /*31f0*/  UISETP.NE.AND UP2, UPT, UR17, 0x5, UPT ;  /* 0x000000051100788c */ /* 0x000fe2000bf45270 */
[----:B------:R-:W-:Y:S01]  /*3200*/  PLOP3.LUT P0, PT, PT, PT, UP1, 0x80, 0x8 ;  /* 0x000000000008781c */ /* 0x000fe20003f0f018 */
[----:B------:R-:W-:Y:S02]  /*3210*/  ULEA UR24, UR14, UR11, 0x8 ;  /* 0x0000000b0e187291 */ /* 0x000fe4000f8e40ff */
[----:B------:R-:W-:Y:S02]  /*3220*/  USEL UR13, URZ, 0x1, UP2 ;  /* 0x00000001ff0d7887 */ /* 0x000fe40009000000 */
[----:B------:R-:W-:Y:S02]  /*3230*/  USEL UR17, UR17, URZ, UP2 ;  /* 0x000000ff11117287 */ /* 0x000fe40009000000 */
[----:B------:R-:W-:Y:S02]  /*3240*/  UIADD3 UR7, UPT, UPT, UR7, 0x28, URZ ;  /* 0x0000002807077890 */ /* 0x000fe4000fffe0ff */
[----:B------:R-:W-:Y:S01]  /*3250*/  @UP1 ULEA UR4, UR17, UR6, 0x3 ;  /* 0x0000000611041291 */ /* 0x000fe2000f8e18ff */
[----:B------:R-:W-:Y:S01]  /*3260*/  LOP3.LUT R8, R8, UR13, RZ, 0x3c, !PT ;  /* 0x0000000d08087c12 */ /* 0x000fe2000f8e3cff */
[----:B------:R-:W-:Y:S01]  /*3270*/  UMOV UR23, 0xc0004010 ;  /* 0xc000401000177882 */ /* 0x000fe20000000000 */
[----:B------:R-:W-:Y:S01]  /*3280*/  UMOV UR25, 0xc0004010 ;  /* 0xc000401000197882 */ /* 0x000fe20000000000 */
[----:B------:R-:W-:Y:S01]  /*3290*/  UIADD3 UR15, UPT, UPT, UR15, -0x1, URZ ;  /* 0xffffffff0f0f7890 */ /* 0x000fe2000fffe0ff */
[----:B-1----:R-:W-:Y:S01]  /*32a0*/  @P0 SHF.L.U32 R0, R8, 0x1f, RZ ;  /* 0x0000001f08000819 */ /* 0x002fe200000006ff */
[----:B------:R-:W-:Y:S03]  /*32b0*/  UMOV UR14, UR17 ;  /* 0x00000011000e7c82 */ /* 0x000fe60008000000 */
[----:B------:R2:W4:Y:S01]  /*32c0*/  @P0 SYNCS.PHASECHK.TRANS64.TRYWAIT P2, [UR4], R0 ;  /* 0x00000000ff0005a7 */ /* 0x0005220008041104 */
[----:B------:R2:W-:Y:S01]  /*32d0*/  UTCIMMA gdesc[UR24], gdesc[UR22], tmem[UR8], tmem[UR20], idesc[UR21], UP4 ;  /* 0x00ff1416180075ea */ /* 0x0005e2000a000108 */
[----:B------:R-:W-:Y:S01]  /*32e0*/  UPLOP3.LUT UP4, UPT, UPT, UPT, UPT, 0x80, 0x8 ;  /* 0x000000000008789c */ /* 0x000fe20003f8f070 */
[----:B------:R2:W-:Y:S01]  /*32f0*/  UTCBAR [UR7], URZ ;  /* 0x000000ff070073e9 */ /* 0x0005e200080000ff */
[----:B------:R-:W-:Y:S09]  /*3300*/  BRA.U UP0, `(.L_x_59) ;  /* 0xfffffffd008c7547 */ /* 0x000ff2000b83ffff */
.L_x_56:
[----:B------:R-:W-:Y:S01]  /*3310*/  UIADD3 UR18, UPT, UPT, UR18, 0x1, URZ ;  /* 0x0000000112127890 */ /* 0x000fe2000fffe0ff */
[C---:B------:R-:W-:Y:S01]  /*3320*/  ISETP.NE.AND P0, PT, R10.reuse, 0x2, PT ;  /* 0x000000020a00780c */ /* 0x040fe20003f05270 */
[----:B------:R-:W-:Y:S02]  /*3330*/  UIADD3 UR9, UPT, UPT, UR9, 0xc0, URZ ;  /* 0x000000c009097890 */ /* 0x000fe4000fffe0ff */
[----:B------:R-:W-:Y:S01]  /*3340*/  UISETP.NE.AND UP0, UPT, UR18, 0x2, UPT ;  /* 0x000000021200788c */ /* 0x000fe2000bf05270 */
[----:B-12---:R-:W-:Y:S02]  /*3350*/  SEL R0, RZ, 0x1, P0 ;  /* 0x00000001ff007807 */ /* 0x006fe40000000000 */
[----:B------:R-:W-:Y:S01]  /*3360*/  SEL R10, R10, RZ, P0 ;  /* 0x000000ff0a0a7207 */ /* 0x000fe20000000000 */
[----:B------:R-:W-:Y:S01]  /*3370*/  USEL UR4, URZ, 0x1, UP0 ;  /* 0x00000001ff047887 */ /* 0x000fe20008000000 */
[----:B------:R-:W-:Y:S01]  /*3380*/  LOP3.LUT R9, R9, R0, RZ, 0x3c, !PT ;  /* 0x0000000009097212 */ /* 0x000fe200078e3cff */
[----:B------:R-:W-:Y:S01]  /*3390*/  USEL UR18, UR18, URZ, UP0 ;  /* 0x000000ff12127287 */ /* 0x000fe20008000000 */
[----:B------:R1:W-:Y:S03]  /*33a0*/  UTCBAR [UR9], URZ ;  /* 0x000000ff090073e9 */ /* 0x0003e600080000ff */
[----:B------:R-:W-:Y:S01]  /*33b0*/  LOP3.LUT R11, R11, UR4, RZ, 0x3c, !PT ;  /* 0x000000040b0b7c12 */ /* 0x000fe2000f8e3cff */
[----:B------:R-:W-:Y:S07]  /*33c0*/  @P1 BRA `(.L_x_60) ;  /* 0xfffffff800dc1947 */ /* 0x000fee000383ffff */
[----:B------:R-:W2:Y:S01]  /*33d0*/  S2UR UR4, SR_CgaCtaId ;  /* 0x00000000000479c3 */ /* 0x000ea20000008800 */
[----:B------:R-:W-:Y:S01]  /*33e0*/  ELECT P0, URZ, PT ;  /* 0x0000000000ff782f */ /* 0x000fe20003800000 */
[----:B------:R-:W-:Y:S01]  /*33f0*/  IMAD.MOV.U32 R0, RZ, RZ, 0x1 ;  /* 0x00000001ff007424 */ /* 0x000fe200078e00ff */
[----:B------:R-:W-:Y:S01]  /*3400*/  UIADD3 UR6, UPT, UPT, UR6, 0xd0, URZ ;  /* 0x000000d006067890 */ /* 0x000fe2000fffe0ff */
[----:B------:R-:W-:Y:S01]  /*3410*/  SHF.L.U32 R3, R11, 0x1f, RZ ;  /* 0x0000001f0b037819 */ /* 0x000fe200000006ff */
[----:B------:R-:W-:-:S03]  /*3420*/  UMOV UR5, 0x40 ;  /* 0x0000004000057882 */ /* 0x000fc60000000000 */
[----:B------:R-:W-:Y:S01]  /*3430*/  UVIRTCOUNT.DEALLOC.SMPOOL 0x80 ;  /* 0x000000800000784c */ /* 0x000fe20000000000 */
[----:B--2---:R-:W-:Y:S02]  /*3440*/  ULEA UR4, UR4, UR5, 0x18 ;  /* 0x0000000504047291 */ /* 0x004fe4000f8ec0ff */
[----:B------:R-:W-:-:S07]  /*3450*/  ULEA UR5, UR18, UR6, 0x3 ;  /* 0x0000000612057291 */ /* 0x000fce000f8e18ff */
[----:B------:R2:W-:Y:S02]  /*3460*/  @P0 STS.U8 [UR4+0x1c], R0 ;  /* 0x00001c00ff000988 */ /* 0x0005e40008000004 */
[----:B------:R-:W3:Y:S02]  /*3470*/  SYNCS.PHASECHK.TRANS64.TRYWAIT P0, [UR5], R3 ;  /* 0x00000003ff0075a7 */ /* 0x000ee40008001105 */
[----:B--23--:R-:W-:Y:S05]  /*3480*/  @!P0 BRA `(.L_x_61) ;  /* 0x0000008000348947 */ /* 0x00cfea0003800000 */
.L_x_146:
[----:B------:R-:W-:-:S04]  /*3490*/  UIADD3 UR7, UPT, UPT, UR18, 0x1, URZ ;  /* 0x0000000112077890 */ /* 0x000fc8000fffe0ff */
[----:B------:R-:W-:-:S04]  /*34a0*/  UISETP.NE.AND UP0, UPT, UR7, 0x2, UPT ;  /* 0x000000020700788c */ /* 0x000fc8000bf05270 */
[----:B------:R-:W-:Y:S02]  /*34b0*/  USEL UR5, URZ, 0x1, UP0 ;  /* 0x00000001ff057887 */ /* 0x000fe40008000000 */
[----:B------:R-:W-:-:S04]  /*34c0*/  USEL UR7, UR7, URZ, UP0 ;  /* 0x000000ff07077287 */ /* 0x000fc80008000000 */
[----:B------:R-:W-:Y:S01]  /*34d0*/  ULEA UR7, UR7, UR6, 0x3 ;  /* 0x0000000607077291 */ /* 0x000fe2000f8e18ff */
[----:B--2---:R-:W-:-:S04]  /*34e0*/  LOP3.LUT R3, R11, UR5, RZ, 0x3c, !PT ;  /* 0x000000050b037c12 */ /* 0x004fc8000f8e3cff */
[----:B------:R-:W-:-:S04]  /*34f0*/  SHF.L.U32 R3, R3, 0x1f, RZ ;  /* 0x0000001f03037819 */ /* 0x000fc800000006ff */
[----:B------:R-:W2:Y:S02]  /*3500*/  SYNCS.PHASECHK.TRANS64.TRYWAIT P0, [UR7], R3 ;  /* 0x00000003ff0075a7 */ /* 0x000ea40008001107 */
[----:B--2---:R-:W-:Y:S05]  /*3510*/  @!P0 BRA `(.L_x_62) ;  /* 0x0000008000288947 */ /* 0x004fea0003800000 */
.L_x_148:
[----:B------:R-:W-:Y:S01]  /*3520*/  NOP ;  /* 0x0000000000007918 */ /* 0x000fe20000000000 */
[----:B--2---:R-:W2:Y:S01]  /*3530*/  LDS R0, [UR4+0x14] ;  /* 0x00001404ff007984 */ /* 0x004ea20008000800 */
[----:B------:R-:W-:Y:S01]  /*3540*/  ULOP3.LUT UR6, UR19, 0xffff, URZ, 0xc0, !UPT ;  /* 0x0000ffff13067892 */ /* 0x000fe2000f8ec0ff */
[----:B------:R-:W-:Y:S01]  /*3550*/  UMOV UR8, 0xffff ;  /* 0x0000ffff00087882 */ /* 0x000fe20000000000 */
[----:B------:R-:W-:Y:S02]  /*3560*/  UMOV UR5, 0x1 ;  /* 0x0000000100057882 */ /* 0x000fe40000000000 */
[----:B------:R-:W-:-:S04]  /*3570*/  USHF.R.U32.HI UR6, URZ, 0x5, UR6 ;  /* 0x00000005ff067899 */ /* 0x000fc80008011606 */
[----:B------:R-:W-:Y:S02]  /*3580*/  USHF.L.U32 UR8, UR8, UR6, URZ ;  /* 0x0000000608087299 */ /* 0x000fe400080006ff */
[----:B------:R-:W-:-:S04]  /*3590*/  USHF.L.U32 UR5, UR5, UR6, URZ ;  /* 0x0000000605057299 */ /* 0x000fc800080006ff */
[----:B--2---:R-:W-:-:S04]  /*35a0*/  LOP3.LUT R0, R0, UR8, RZ, 0xc0, !PT ;  /* 0x0000000800007c12 */ /* 0x004fc8000f8ec0ff */
[----:B------:R-:W-:-:S13]  /*35b0*/  ISETP.NE.AND P0, PT, R0, UR8, PT ;  /* 0x0000000800007c0c */ /* 0x000fda000bf05270 */
[----:B------:R-:W-:Y:S05]  /*35c0*/  @P0 BRA `(.L_x_63) ;  /* 0x0000000000580947 */ /* 0x000fea0003800000 */
[----:B------:R-:W2:Y:S02]  /*35d0*/  LDS R0, [UR4+0x18] ;  /* 0x00001804ff007984 */ /* 0x000ea40008000800 */
[----:B--2---:R-:W-:-:S04]  /*35e0*/  LOP3.LUT R0, R0, UR5, RZ, 0xc0, !PT ;  /* 0x0000000500007c12 */ /* 0x004fc8000f8ec0ff */
[----:B------:R-:W-:-:S13]  /*35f0*/  ISETP.NE.AND P0, PT, R0, UR5, PT ;  /* 0x0000000500007c0c */ /* 0x000fda000bf05270 */
[----:B------:R-:W-:Y:S05]  /*3600*/  @P0 BRA `(.L_x_64) ;  /* 0x00000000003c0947 */ /* 0x000fea0003800000 */
[----:B------:R-:W2:Y:S01]  /*3610*/  S2R R2, SR_LANEID ;  /* 0x0000000000027919 */ /* 0x000ea20000000000 */
[----:B------:R-:W-:Y:S01]  /*3620*/  ULOP3.LUT UR8, URZ, UR8, URZ, 0x33, !UPT ;  /* 0x00000008ff087292 */ /* 0x000fe2000f8e33ff */
[----:B------:R-:W-:Y:S01]  /*3630*/  LOP3.LUT R4, RZ, UR5, RZ, 0x33, !PT ;  /* 0x00000005ff047c12 */ /* 0x000fe2000f8e33ff */
[----:B------:R-:W-:Y:S02]  /*3640*/  VOTEU.ANY UR7, UPT, PT ;  /* 0x0000000000077886 */ /* 0x000fe400038e0100 */
[----:B------:R-:W-:Y:S01]  /*3650*/  UFLO.U32 UR7, UR7 ;  /* 0x00000007000772bd */ /* 0x000fe200080e0000 */
[----:B------:R-:W3:Y:S01]  /*3660*/  REDUX UR5, R4 ;  /* 0x00000000040573c4 */ /* 0x000ee20000000000 */
[----:B------:R-:W-:-:S06]  /*3670*/  IMAD.U32 R0, RZ, RZ, UR8 ;  /* 0x00000008ff007e24 */ /* 0x000fcc000f8e00ff */
[----:B------:R1:W-:Y:S01]  /*3680*/  UTCATOMSWS.AND URZ, UR8 ;  /* 0x0000000800ff79e3 */ /* 0x0003e20008000000 */
[----:B------:R-:W4:Y:S01]  /*3690*/  REDUX UR6, R0 ;  /* 0x00000000000673c4 */ /* 0x000f220000000000 */
[----:B--2---:R-:W-:Y:S01]  /*36a0*/  ISETP.EQ.U32.AND P0, PT, R2, UR7, PT ;  /* 0x0000000702007c0c */ /* 0x004fe2000bf02070 */
[----:B---3--:R-:W-:Y:S01]  /*36b0*/  IMAD.U32 R2, RZ, RZ, UR5 ;  /* 0x00000005ff027e24 */ /* 0x008fe2000f8e00ff */
[----:B----4-:R-:W-:-:S11]  /*36c0*/  MOV R3, UR6 ;  /* 0x0000000600037c02 */ /* 0x010fd60008000f00 */
[----:B------:R1:W-:Y:S04]  /*36d0*/  @P0 ATOMS.AND RZ, [UR4+0x14], R3 ;  /* 0x00001403ffff098c */ /* 0x0003e8000a800004 */
[----:B------:R1:W-:Y:S01]  /*36e0*/  @P0 ATOMS.AND RZ, [UR4+0x18], R2 ;  /* 0x00001802ffff098c */ /* 0x0003e2000a800004 */
[----:B------:R-:W-:Y:S05]  /*36f0*/  BRA `(.L_x_65) ;  /* 0x0000000000147947 */ /* 0x000fea0003800000 */
.L_x_64:
[----:B------:R-:W-:Y:S02]  /*3700*/  MOV R2, 0x3720 ;  /* 0x0000372000027802 */ /* 0x000fe40000000f00 */
[----:B-1--45:R-:W-:Y:S05]  /*3710*/  CALL.REL.NOINC `($__internal_0_$__cuda_sm10x_tcgen05_guardrail_trap_col_being_dealloced_not_returned_by_alloc) ;  /* 0x00000084000c7944 */ /* 0x032fea0003c00000 */
[----:B------:R-:W-:Y:S05]  /*3720*/  BRA `(.L_x_65) ;  /* 0x0000000000087947 */ /* 0x000fea0003800000 */
.L_x_63:
[----:B------:R-:W-:Y:S02]  /*3730*/  MOV R2, 0x3750 ;  /* 0x0000375000027802 */ /* 0x000fe40000000f00 */
[----:B-1--45:R-:W-:Y:S05]  /*3740*/  CALL.REL.NOINC `($__internal_2_$__cuda_sm10x_tcgen05_guardrail_trap_unallocated_columns_being_dealloced) ;  /* 0x0000008400187944 */ /* 0x032fea0003c00000 */
.L_x_65:
[----:B------:R-:W-:Y:S01]  /*3750*/  NOP ;  /* 0x0000000000007918 */ /* 0x000fe20000000000 */
[----:B-1----:R-:W-:Y:S05]  /*3760*/  EXIT ;  /* 0x000000000000794d */ /* 0x002fea0003800000 */
.L_x_49:
[----:B------:R-:W-:-:S09]  /*3770*/  UISETP.NE.OR UP2, UPT, UR8, 0x3, !UP2 ;  /* 0x000000030800788c */ /* 0x000fd2000d745670 */
[----:B------:R-:W-:Y:S05]  /*3780*/  BRA.U UP2, `(.L_x_66) ;  /* 0x0000001102147547 */ /* 0x000fea000b800000 */
[----:B------:R-:W1:Y:S01]  /*3790*/  LDC R0, c[0x0][0xb30] ;  /* 0x0002cc00ff007b82 */ /* 0x000e620000000800 */
[----:B------:R-:W2:Y:S01]  /*37a0*/  LDCU.64 UR8, c[0x0][0x888] ;  /* 0x00011100ff0877ac */ /* 0x000ea20008000a00 */
[----:B------:R-:W-:Y:S02]  /*37b0*/  HFMA2 R29, -RZ, RZ, 0, 0 ;  /* 0x00000000ff1d7431 */ /* 0x000fe400000001ff */
[----:B------:R-:W-:Y:S01]  /*37c0*/  IMAD.MOV.U32 R31, RZ, RZ, 0x1 ;  /* 0x00000001ff1f7424 */ /* 0x000fe200078e00ff */
[----:B------:R-:W-:Y:S01]  /*37d0*/  MOV R23, 0x2000 ;  /* 0x0000200000177802 */ /* 0x000fe20000000f00 */
[----:B------:R-:W4:Y:S01]  /*37e0*/  LDCU.64 UR4, c[0x0][0x890] ;  /* 0x00011200ff0477ac */ /* 0x000f220008000a00 */
[----:B------:R-:W-:Y:S01]  /*37f0*/  IMAD.MOV.U32 R30, RZ, RZ, RZ ;  /* 0x000000ffff1e7224 */ /* 0x000fe200078e00ff */
[----:B------:R-:W3:Y:S01]  /*3800*/  LDC R19, c[0x0][0x370] ;  /* 0x0000dc00ff137b82 */ /* 0x000ee20000000800 */
[----:B------:R-:W-:Y:S01]  /*3810*/  UMOV UR7, 0x400 ;  /* 0x0000040000077882 */ /* 0x000fe20000000000 */
[----:B------:R-:W-:-:S02]  /*3820*/  UPLOP3.LUT UP1, UPT, UPT, UPT, UPT, 0x40, 0x4 ;  /* 0x000000000004789c */ /* 0x000fc40003f2e870 */
[----:B------:R-:W-:-:S04]  /*3830*/  ULEA UR7, UR37, UR7, 0x18 ;  /* 0x0000000725077291 */ /* 0x000fc8000f8ec0ff */
[----:B------:R-:W3:Y:S01]  /*3840*/  LDC R2, c[0x0][0xb0c] ;  /* 0x0002c300ff027b82 */ /* 0x000ee20000000800 */
[----:B------:R-:W-:Y:S02]  /*3850*/  UIADD3 UR13, UPT, UPT, UR7, 0x68, URZ ;  /* 0x00000068070d7890 */ /* 0x000fe4000fffe0ff */
[----:B--2---:R-:W-:Y:S02]  /*3860*/  UISETP.NE.U32.AND UP2, UPT, UR8, URZ, UPT ;  /* 0x000000ff0800728c */ /* 0x004fe4000bf45070 */
[----:B------:R-:W-:Y:S02]  /*3870*/  UIADD3 UR33, UPT, UPT, UR7, 0x50, URZ ;  /* 0x0000005007217890 */ /* 0x000fe4000fffe0ff */
[----:B----4-:R-:W-:Y:S01]  /*3880*/  UISETP.NE.U32.AND UP3, UPT, UR4, URZ, UPT ;  /* 0x000000ff0400728c */ /* 0x010fe2000bf65070 */
[----:B------:R-:W2:Y:S01]  /*3890*/  LDC R18, c[0x0][0xb20] ;  /* 0x0002c800ff127b82 */ /* 0x000ea20000000800 */
[----:B-1----:R-:W-:Y:S01]  /*38a0*/  ISETP.NE.AND P1, PT, R0, 0x1, PT ;  /* 0x000000010000780c */ /* 0x002fe20003f25270 */
[----:B------:R-:W-:-:S02]  /*38b0*/  UISETP.NE.AND.EX UP2, UPT, UR9, URZ, UPT, UP2 ;  /* 0x000000ff0900728c */ /* 0x000fc4000bf45320 */
[----:B------:R-:W-:Y:S02]  /*38c0*/  UIADD3 UR25, UPT, UPT, UR7, 0x58, URZ ;  /* 0x0000005807197890 */ /* 0x000fe4000fffe0ff */
[----:B------:R-:W-:Y:S02]  /*38d0*/  UIADD3 UR17, UPT, UPT, UR7, 0x60, URZ ;  /* 0x0000006007117890 */ /* 0x000fe4000fffe0ff */
[----:B------:R-:W1:Y:S01]  /*38e0*/  LDC.64 R32, c[0x0][0x348] ;  /* 0x0000d200ff207b82 */ /* 0x000e620000000a00 */
[----:B------:R-:W-:Y:S02]  /*38f0*/  UPRMT UR13, UR37, 0x654, UR13 ;  /* 0x00000654250d7896 */ /* 0x000fe4000800000d */
[----:B------:R-:W-:-:S05]  /*3900*/  UISETP.NE.AND.EX UP3, UPT, UR5, URZ, UPT, UP3 ;  /* 0x000000ff0500728c */ /* 0x000fca000bf65330 */
[----:B------:R-:W4:Y:S08]  /*3910*/  LDC.64 R16, c[0x0][0xb10] ;  /* 0x0002c400ff107b82 */ /* 0x000f300000000a00 */
[----:B------:R-:W1:Y:S08]  /*3920*/  LDC.64 R6, c[0x0][0xb18] ;  /* 0x0002c600ff067b82 */ /* 0x000e700000000a00 */
[----:B------:R-:W1:Y:S08]  /*3930*/  LDC.64 R4, c[0x0][0xb28] ;  /* 0x0002ca00ff047b82 */ /* 0x000e700000000a00 */
[----:B--23--:R-:W1:Y:S02]  /*3940*/  LDC R22, c[0x0][0x374] ;  /* 0x0000dd00ff167b82 */ /* 0x00ce640000000800 */
.L_x_77:
[C---:B------:R-:W-:Y:S02]  /*3950*/  LEA R0, R30.reuse, UR7, 0x3 ;  /* 0x000000071e007c11 */ /* 0x040fe4000f8e18ff */
[----:B------:R-:W-:Y:S02]  /*3960*/  SHF.L.U32 R3, R29, 0x1f, RZ ;  /* 0x0000001f1d037819 */ /* 0x000fe400000006ff */
[----:B------:R-:W-:Y:S02]  /*3970*/  LEA R24, R30, UR7, 0x4 ;  /* 0x000000071e187c11 */ /* 0x000fe4000f8e20ff */
[----:B--2---:R-:W2:Y:S02]  /*3980*/  SYNCS.PHASECHK.TRANS64.TRYWAIT P0, [R0+URZ+0xa0], R3 ;  /* 0x0000a003000075a7 */ /* 0x004ea400080011ff */
[----:B--2---:R-:W-:Y:S05]  /*3990*/  @!P0 BRA `(.L_x_67) ;  /* 0x0000007c00208947 */ /* 0x004fea0003800000 */
.L_x_149:
[----:B------:R-:W-:Y:S01]  /*39a0*/  ISETP.GE.AND P0, PT, R72, 0x1, PT ;  /* 0x000000014800780c */ /* 0x000fe20003f06270 */
[----:B------:R-:W3:Y:S01]  /*39b0*/  LDS.128 R24, [R24+0x110] ;  /* 0x0001100018187984 */ /* 0x000ee20000000c00 */
[----:B--2---:R-:W-:Y:S01]  /*39c0*/  VIADD R0, R0, 0xb0 ;  /* 0x000000b000007836 */ /* 0x004fe20000000000 */
[----:B------:R-:W-:Y:S01]  /*39d0*/  @!PT LDS RZ, [RZ] ;  /* 0x00000000fffff984 */ /* 0x000fe20000000800 */
[----:B------:R-:W-:Y:S01]  /*39e0*/  @!PT LDS RZ, [RZ] ;  /* 0x00000000fffff984 */ /* 0x000fe20000000800 */
[----:B------:R-:W-:Y:S01]  /*39f0*/  @!PT LDS RZ, [RZ] ;  /* 0x00000000fffff984 */ /* 0x000fe20000000800 */
[----:B------:R-:W-:Y:S01]  /*3a00*/  @!PT LDS RZ, [RZ] ;  /* 0x00000000fffff984 */ /* 0x000fe20000000800 */
[----:B------:R2:W-:Y:S06]  /*3a10*/  MEMBAR.ALL.CTA ;  /* 0x0000000000007992 */ /* 0x0005ec0000008000 */
[----:B--2---:R-:W2:Y:S01]  /*3a20*/  FENCE.VIEW.ASYNC.S ;  /* 0x00000000000073c6 */ /* 0x004ea20000000000 */
[----:B------:R-:W-:Y:S04]  /*3a30*/  PRMT R0, RZ, 0x654, R0 ;  /* 0x00000654ff007816 */ /* 0x000fe80000000000 */
[----:B--2---:R2:W-:Y:S01]  /*3a40*/  SYNCS.ARRIVE.TRANS64.RED.A1T0 RZ, [R0+URZ], RZ ;  /* 0x000000ff00ff79a7 */ /* 0x0045e200081004ff */
[----:B---3--:R-:W-:Y:S11]  /*3a50*/  LOP3.LUT P3, RZ, R26, 0x1, RZ, 0xc0, !PT ;  /* 0x000000011aff7812 */ /* 0x008ff6000786c0ff */
[----:B------:R-:W-:Y:S02]  /*3a60*/  @!UPT UIADD3 URZ, UPT, UPT, URZ, URZ, URZ ;  /* 0x000000fffffff290 */ /* 0x000fe4000fffe0ff */
[----:B------:R-:W-:Y:S02]  /*3a70*/  @P3 MOV R13, R24 ;  /* 0x00000018000d3202 */ /* 0x000fe40000000f00 */
[----:B------:R-:W-:Y:S01]  /*3a80*/  @P3 LOP3.LUT R8, R25, 0xffff, RZ, 0xc0, !PT ;  /* 0x0000ffff19083812 */ /* 0x000fe200078ec0ff */
[----:B--2---:R-:W-:Y:S06]  /*3a90*/  @!P0 BRA `(.L_x_68) ;  /* 0x0000000000a48947 */ /* 0x004fec0003800000 */
[----:B-1----:R-:W-:Y:S01]  /*3aa0*/  IMAD.HI.U32 R35, R22, R7, RZ ;  /* 0x0000000716237227 */ /* 0x002fe200078e00ff */
[----:B------:R-:W-:Y:S02]  /*3ab0*/  ISETP.NE.AND P0, PT, R6, 0x1, PT ;  /* 0x000000010600780c */ /* 0x000fe40003f05270 */
[----:B------:R-:W-:Y:S01]  /*3ac0*/  ISETP.NE.AND P2, PT, R72, 0x1, PT ;  /* 0x000000014800780c */ /* 0x000fe20003f45270 */
[----:B----4-:R-:W-:Y:S01]  /*3ad0*/  IMAD.HI.U32 R34, R19, R16, RZ ;  /* 0x0000001013227227 */ /* 0x010fe200078e00ff */
[----:B------:R-:W-:Y:S02]  /*3ae0*/  SHF.R.U32.HI R35, RZ, R18, R35 ;  /* 0x00000012ff237219 */ /* 0x000fe40000011623 */
[----:B------:R-:W-:Y:S01]  /*3af0*/  ISETP.NE.AND P4, PT, R2, 0x1, PT ;  /* 0x000000010200780c */ /* 0x000fe20003f85270 */
[----:B------:R-:W-:Y:S01]  /*3b00*/  IMAD.HI.U32 R36, R13, R16, RZ ;  /* 0x000000100d247227 */ /* 0x000fe200078e00ff */
[----:B------:R-:W-:Y:S02]  /*3b10*/  SHF.R.U32.HI R34, RZ, R17, R34 ;  /* 0x00000011ff227219 */ /* 0x000fe40000011622 */
[----:B------:R-:W-:Y:S01]  /*3b20*/  SEL R3, R22, R35, !P0 ;  /* 0x0000002316037207 */ /* 0x000fe20004000000 */
[C---:B------:R-:W-:Y:S01]  /*3b30*/  IMAD.HI.U32 R35, R8.reuse, R7, RZ ;  /* 0x0000000708237227 */ /* 0x040fe200078e00ff */
[----:B------:R-:W-:Y:S02]  /*3b40*/  SEL R11, R19, R34, !P4 ;  /* 0x00000022130b7207 */ /* 0x000fe40006000000 */
[----:B------:R-:W-:Y:S01]  /*3b50*/  SHF.R.U32.HI R36, RZ, R17, R36 ;  /* 0x00000011ff247219 */ /* 0x000fe20000011624 */
[----:B------:R-:W-:Y:S01]  /*3b60*/  IMAD.HI.U32 R38, R3, R4, RZ ;  /* 0x0000000403267227 */ /* 0x000fe200078e00ff */
[----:B------:R-:W-:Y:S03]  /*3b70*/  SHF.R.U32.HI R35, RZ, R18, R35 ;  /* 0x00000012ff237219 */ /* 0x000fe60000011623 */
[----:B------:R-:W-:Y:S01]  /*3b80*/  IMAD.HI.U32 R34, R11, R4, RZ ;  /* 0x000000040b227227 */ /* 0x000fe200078e00ff */
[----:B------:R-:W-:Y:S02]  /*3b90*/  @P2 SHF.R.U32.HI R3, RZ, R5, R38 ;  /* 0x00000005ff032219 */ /* 0x000fe40000011626 */
[----:B------:R-:W-:Y:S02]  /*3ba0*/  SEL R9, R8, R35, !P0 ;  /* 0x0000002308097207 */ /* 0x000fe40004000000 */
[----:B------:R-:W-:Y:S01]  /*3bb0*/  @P2 SHF.R.U32.HI R11, RZ, R5, R34 ;  /* 0x00000005ff0b2219 */ /* 0x000fe20000011622 */
[C---:B------:R-:W-:Y:S01]  /*3bc0*/  IMAD R10, R72.reuse, R3, RZ ;  /* 0x00000003480a7224 */ /* 0x040fe200078e02ff */
[----:B------:R-:W-:Y:S01]  /*3bd0*/  SEL R3, R13, R36, !P4 ;  /* 0x000000240d037207 */ /* 0x000fe20006000000 */
[C---:B------:R-:W-:Y:S03]  /*3be0*/  IMAD.HI.U32 R14, R9.reuse, R4, RZ ;  /* 0x00000004090e7227 */ /* 0x040fe600078e00ff */
[----:B------:R-:W-:Y:S01]  /*3bf0*/  ISETP.GE.AND P0, PT, R9, R10, PT ;  /* 0x0000000a0900720c */ /* 0x000fe20003f06270 */
[C---:B------:R-:W-:Y:S01]  /*3c00*/  IMAD R12, R72.reuse, R11, RZ ;  /* 0x0000000b480c7224 */ /* 0x040fe200078e02ff */
[-C--:B------:R-:W-:Y:S04]  /*3c10*/  SHF.R.U32.HI R14, RZ, R5.reuse, R14 ;  /* 0x00000005ff0e7219 */ /* 0x080fe8000001160e */
[----:B------:R-:W-:Y:S02]  /*3c20*/  ISETP.GE.OR P0, PT, R3, R12, P0 ;  /* 0x0000000c0300720c */ /* 0x000fe40000706670 */
[----:B------:R-:W-:Y:S05]  /*3c30*/  SEL R15, R9, R14, !P2 ;  /* 0x0000000e090f7207 */ /* 0x000fea0005000000 */
[----:B------:R-:W-:Y:S04]  /*3c40*/  IMAD.MOV R14, RZ, RZ, -R15 ;  /* 0x000000ffff0e7224 */ /* 0x000fe800078e0a0f */
[----:B------:R-:W-:Y:S02]  /*3c50*/  IMAD R14, R72, R14, R9 ;  /* 0x0000000e480e7224 */ /* 0x000fe400078e0209 */
[C---:B------:R-:W-:Y:S05]  /*3c60*/  @!P0 IMAD.HI.U32 R10, R3.reuse, R4, RZ ;  /* 0x00000004030a8227 */ /* 0x040fea00078e00ff */
[----:B------:R-:W-:Y:S04]  /*3c70*/  @!P0 SHF.R.U32.HI R10, RZ, R5, R10 ;  /* 0x00000005ff0a8219 */ /* 0x000fe8000001160a */
[----:B------:R-:W-:Y:S01]  /*3c80*/  @!P0 SEL R0, R3, R10, !P2 ;  /* 0x0000000a03008207 */ /* 0x000fe20005000000 */
[----:B------:R-:W-:Y:S03]  /*3c90*/  IMAD.MOV R10, RZ, RZ, -R3 ;  /* 0x000000ffff0a7224 */ /* 0x000fe600078e0a03 */
[----:B------:R-:W-:Y:S01]  /*3ca0*/  @!P0 IADD3 R15, PT, PT, R15, -R0, RZ ;  /* 0x800000000f0f8210 */ /* 0x000fe20007ffe0ff */
[----:B------:R-:W-:Y:S01]  /*3cb0*/  @!P0 IMAD R0, R11, R14, R0 ;  /* 0x0000000e0b008224 */ /* 0x000fe200078e0200 */
[----:B------:R-:W-:Y:S01]  /*3cc0*/  IADD3 R11, PT, PT, -R9, RZ, RZ ;  /* 0x000000ff090b7210 */ /* 0x000fe20007ffe1ff */
[----:B------:R-:W-:Y:S02]  /*3cd0*/  IMAD R13, R2, R10, R13 ;  /* 0x0000000a020d7224 */ /* 0x000fe400078e020d */
[----:B------:R-:W-:Y:S02]  /*3ce0*/  @!P0 IMAD R9, R15, R72, R3 ;  /* 0x000000480f098224 */ /* 0x000fe400078e0203 */
[----:B------:R-:W-:Y:S02]  /*3cf0*/  @!P0 IMAD.MOV.U32 R3, RZ, RZ, R0 ;  /* 0x000000ffff038224 */ /* 0x000fe400078e0000 */
[----:B------:R-:W-:Y:S02]  /*3d00*/  IMAD R8, R6, R11, R8 ;  /* 0x0000000b06087224 */ /* 0x000fe400078e0208 */
[----:B------:R-:W-:Y:S02]  /*3d10*/  IMAD R13, R3, R2, R13 ;  /* 0x00000002030d7224 */ /* 0x000fe400078e020d */
[----:B------:R-:W-:Y:S02]  /*3d20*/  IMAD R8, R9, R6, R8 ;  /* 0x0000000609087224 */ /* 0x000fe400078e0208 */
.L_x_68:
[----:B------:R-:W-:Y:S05]  /*3d30*/  BRA.U UP1, `(.L_x_69) ;  /* 0x0000000101107547 */ /* 0x000fea000b800000 */
[----:B------:R-:W-:Y:S04]  /*3d40*/  MOV R0, UR6 ;  /* 0x0000000600007c02 */ /* 0x000fe80008000f00 */
[----:B------:R-:W-:Y:S04]  /*3d50*/  SHF.L.U32 R3, R0, 0x1f, RZ ;  /* 0x0000001f00037819 */ /* 0x000fe800000006ff */
[----:B------:R-:W2:Y:S02]  /*3d60*/  SYNCS.PHASECHK.TRANS64.TRYWAIT P0, [UR7+0x98], R3 ;  /* 0x00009803ff0075a7 */ /* 0x000ea40008001107 */
[----:B--2---:R-:W-:Y:S05]  /*3d70*/  @!P0 BRA `(.L_x_70) ;  /* 0x00000078003c8947 */ /* 0x004fea0003800000 */
.L_x_69:
[----:B------:R-:W-:Y:S02]  /*3d80*/  R2UR UR35, R21 ;  /* 0x00000000152372ca */ /* 0x000fe400000e0000 */
[----:B------:R-:W-:Y:S02]  /*3d90*/  R2UR UR34, R20 ;  /* 0x00000000142272ca */ /* 0x000fe400000e0000 */
[----:B------:R-:W-:Y:S02]  /*3da0*/  ISETP.NE.U32.AND P2, PT, RZ, UR4, PT ;  /* 0x00000004ff007c0c */ /* 0x000fe4000bf45070 */
[----:B------:R-:W-:Y:S02]  /*3db0*/  SHF.L.U32 R12, R31, 0x1f, RZ ;  /* 0x0000001f1f0c7819 */ /* 0x000fe400000006ff */
[----:B------:R-:W-:Y:S05]  /*3dc0*/  ISETP.NE.AND.EX P2, PT, RZ, UR5, PT, P2 ;  /* 0x00000005ff007c0c */ /* 0x000fea000bf45320 */
[----:B------:R-:W-:Y:S02]  /*3dd0*/  USHF.L.U32 UR35, UR35, 0x7, URZ ;  /* 0x0000000723237899 */ /* 0x000fe400080006ff */
[----:B------:R-:W-:Y:S01]  /*3de0*/  USHF.L.U32 UR34, UR34, 0x8, URZ ;  /* 0x0000000822227899 */ /* 0x000fe200080006ff */
[----:B------:R-:W-:Y:S11]  /*3df0*/  BRA.U !UP3, `(.L_x_71) ;  /* 0x000000010b347547 */ /* 0x000ff6000b800000 */
[----:B------:R-:W-:Y:S01]  /*3e00*/  UPLOP3.LUT UP0, UPT, UPT, UPT, UP2, 0x80, 0x8 ;  /* 0x000000000008789c */ /* 0x000fe20003f0f020 */
[----:B--2---:R-:W-:Y:S02]  /*3e10*/  HFMA2 R0, -RZ, RZ, 0, 5.9604644775390625e-08 ;  /* 0x00000001ff007431 */ /* 0x004fe400000001ff */
[----:B------:R-:W-:Y:S03]  /*3e20*/  IMAD.MOV.U32 R151, RZ, RZ, 0x1 ;  /* 0x00000001ff977424 */ /* 0x000fe600078e00ff */
[----:B------:R-:W-:Y:S05]  /*3e30*/  PLOP3.LUT P0, PT, PT, PT, UP0, 0x80, 0x8 ;  /* 0x000000000008781c */ /* 0x000fea0003f0f008 */
[----:B------:R-:W2:Y:S01]  /*3e40*/  @UP0 LDCU.64 UR10, c[0x0][0x888] ;  /* 0x00011100ff0a07ac */ /* 0x000ea20008000a00 */
[----:B------:R-:W-:Y:S07]  /*3e50*/  @UP0 UIMAD UR8, UR36, UR4, URZ ;  /* 0x00000004240802a4 */ /* 0x000fee000f8e02ff */
[----:B------:R-:W-:Y:S01]  /*3e60*/  @!P0 PRMT R151, R0, 0x7610, R151 ;  /* 0x0000761000978816 */ /* 0x000fe20000000097 */
[----:B--2---:R-:W-:Y:S03]  /*3e70*/  @UP0 UIMAD.WIDE UR10, UR8, 0x4, UR10 ;  /* 0x00000004080a08a5 */ /* 0x004fe6000f8e020a */
[----:B------:R-:W2:Y:S03]  /*3e80*/  @!UP0 LDCU UR8, c[0x0][0x880] ;  /* 0x00011000ff0887ac */ /* 0x000ea60008000800 */
[----:B------:R-:W-:Y:S01]  /*3e90*/  IMAD.U32 R10, RZ, RZ, UR10 ;  /* 0x0000000aff0a7e24 */ /* 0x000fe2000f8e00ff */
[----:B------:R-:W-:Y:S05]  /*3ea0*/  MOV R11, UR11 ;  /* 0x0000000b000b7c02 */ /* 0x000fea0008000f00 */
[----:B-----5:R3:W5:Y:S02]  /*3eb0*/  @P0 LDG.E R82, desc[UR46][R10.64] ;  /* 0x0000002e0a520981 */ /* 0x020764000c1e1900 */
[----:B--23--:R-:W-:Y:S07]  /*3ec0*/  @!P0 IMAD.U32 R82, RZ, RZ, UR8 ;  /* 0x00000008ff528e24 */ /* 0x00cfee000f8e00ff */
.L_x_71:
[----:B-----5:R-:W-:Y:S01]  /*3ed0*/  @!P2 ISETP.EQ.AND P0, PT, R82, RZ, PT ;  /* 0x000000ff5200a20c */ /* 0x020fe20003f02270 */
[----:B------:R-:W-:Y:S01]  /*3ee0*/  @!UPT UIADD3 URZ, UPT, UPT, URZ, URZ, URZ ;  /* 0x000000fffffff290 */ /* 0x000fe2000fffe0ff */
[----:B------:R-:W-:Y:S11]  /*3ef0*/  @!P2 BRA `(.L_x_72) ;  /* 0x000000000014a947 */ /* 0x000ff60003800000 */
[----:B------:R-:W-:Y:S02]  /*3f00*/  LOP3.LUT P2, RZ, R151, 0xff, RZ, 0xc0, !PT ;  /* 0x000000ff97ff7812 */ /* 0x000fe4000784c0ff */
[----:B------:R-:W-:Y:S04]  /*3f10*/  PLOP3.LUT P0, PT, PT, PT, UP0, 0x80, 0x8 ;  /* 0x000000000008781c */ /* 0x000fe80003f0f008 */
[----:B------:R-:W-:Y:S07]  /*3f20*/  PLOP3.LUT P0, PT, P0, PT, PT, 0x8, 0x80 ;  /* 0x000000000080781c */ /* 0x000fee000070e170 */
[----:B------:R-:W-:Y:S11]  /*3f30*/  @P2 ISETP.EQ.AND P0, PT, R82, RZ, PT ;  /* 0x000000ff5200220c */ /* 0x000ff60003f02270 */
[----:B------:R-:W-:Y:S02]  /*3f40*/  @!UPT UIADD3 URZ, UPT, UPT, URZ, URZ, URZ ;  /* 0x000000fffffff290 */ /* 0x000fe4000fffe0ff */
.L_x_72:
[----:B------:R-:W3:Y:S01]  /*3f50*/  SYNCS.PHASECHK.TRANS64.TRYWAIT P2, [UR7+0x70], R12 ;  /* 0x0000700cff0075a7 */ /* 0x000ee20008041107 */
[----:B------:R-:W-:Y:S04]  /*3f60*/  ELECT P4, URZ, PT ;  /* 0x0000000000ff782f */ /* 0x000fe80003880000 */
[----:B------:R-:W-:Y:S11]  /*3f70*/  PLOP3.LUT P4, PT, P0, P4, PT, 0xf2, 0x2f ;  /* 0x00000000002f781c */ /* 0x000ff60000789e72 */
[----:B------:R-:W-:Y:S02]  /*3f80*/  @!UPT UIADD3 URZ, UPT, UPT, URZ, URZ, URZ ;  /* 0x000000fffffff290 */ /* 0x000fe4000fffe0ff */
[----:B-1----:R-:W-:Y:S05]  /*3f90*/  @!P4 IADD3 R9, P0, PT, R32, 0x580, RZ ;  /* 0x000005802009c810 */ /* 0x002fea0007f1e0ff */
[----:B--2---:R-:W-:Y:S01]  /*3fa0*/  @!P4 IMAD.X R0, RZ, RZ, R33, P0 ;  /* 0x000000ffff00c224 */ /* 0x004fe200000e0621 */
[----:B---3--:R-:W-:Y:S07]  /*3fb0*/  @!P2 BRA `(.L_x_73) ;  /* 0x0000007400c4a947 */ /* 0x008fee0003800000 */
.L_x_152:
[----:B------:R-:W-:Y:S01]  /*3fc0*/  @!P4 R2UR UR8, R0 ;  /* 0x000000000008c2ca */ /* 0x000fe200000e0000 */
[----:B------:R-:W-:Y:S01]  /*3fd0*/  VOTEU.ALL UP1, P4 ;  /* 0x0000000000ff7886 */ /* 0x000fe20002020000 */
[----:B------:R-:W-:Y:S01]  /*3fe0*/  @!P4 R2UR UR9, R9 ;  /* 0x000000000909c2ca */ /* 0x000fe200000e0000 */
[----:B------:R-:W-:Y:S01]  /*3ff0*/  @!P4 IMAD.MOV.U32 R0, RZ, RZ, 0x2000 ;  /* 0x00002000ff00c424 */ /* 0x000fe200078e00ff */
[----:B------:R-:W-:Y:S01]  /*4000*/  UMOV UR10, 0x0 ;  /* 0x00000000000a7882 */ /* 0x000fe20000000000 */
[----:B------:R-:W-:Y:S01]  /*4010*/  UMOV UR11, 0x10000000 ;  /* 0x10000000000b7882 */ /* 0x000fe20000000000 */
[----:B------:R-:W-:Y:S01]  /*4020*/  @!UP1 UIADD3 UR32, UPT, UPT, UR7, 0x200, URZ ;  /* 0x0000020007209890 */ /* 0x000fe2000fffe0ff */
[----:B------:R-:W-:Y:S01]  /*4030*/  @!P4 IADD3 R9, P0, PT, R32, 0x580, RZ ;  /* 0x000005802009c810 */ /* 0x000fe20007f1e0ff */
[----:B------:R-:W-:Y:S05]  /*4040*/  VOTEU.ALL UP1, P4 ;  /* 0x0000000000ff7886 */ /* 0x000fea0002020000 */
[----:B------:R-:W-:Y:S01]  /*4050*/  IMAD.U32 R11, RZ, RZ, UR8 ;  /* 0x00000008ff0b7e24 */ /* 0x000fe2000f8e00ff */
[----:B------:R-:W-:Y:S01]  /*4060*/  UPRMT UR8, UR37, 0x654, UR33 ;  /* 0x0000065425087896 */ /* 0x000fe20008000021 */
[----:B------:R-:W-:Y:S03]  /*4070*/  IMAD.U32 R10, RZ, RZ, UR9 ;  /* 0x00000009ff0a7e24 */ /* 0x000fe6000f8e00ff */
[----:B------:R-:W-:Y:S02]  /*4080*/  @!P4 R2UR UR15, R11 ;  /* 0x000000000b0fc2ca */ /* 0x000fe400000e0000 */
[----:B------:R-:W-:Y:S11]  /*4090*/  @!P4 R2UR UR14, R10 ;  /* 0x000000000a0ec2ca */ /* 0x000ff600000e0000 */
[----:B------:R-:W-:Y:S02]  /*40a0*/  @!UPT UIADD3 URZ, UPT, UPT, URZ, URZ, URZ ;  /* 0x000000fffffff290 */ /* 0x000fe4000fffe0ff */
[----:B------:R2:W-:Y:S01]  /*40b0*/  @!UP1 UTMALDG.3D [UR32], [UR14], desc[UR10] ;  /* 0x00000a200e0095b4 */ /* 0x0005e20008011000 */
[----:B------:R3:W-:Y:S01]  /*40c0*/  @!P4 SYNCS.ARRIVE.TRANS64.RED.A0TR RZ, [UR7+0x50], R0 ;  /* 0x00005000ffffc9a7 */ /* 0x0007e20008300407 */
[----:B------:R-:W-:Y:S01]  /*40d0*/  SYNCS.ARRIVE.TRANS64.RED.A1T0 RZ, [UR8], RZ ;  /* 0x000000ffffff79a7 */ /* 0x000fe20008100408 */
[----:B---3--:R-:W-:Y:S01]  /*40e0*/  @!P4 IMAD.X R0, RZ, RZ, R33, P0 ;  /* 0x000000ffff00c224 */ /* 0x008fe200000e0621 */
[----:B------:R-:W3:Y:S02]  /*40f0*/  SYNCS.PHASECHK.TRANS64.TRYWAIT P2, [UR7+0x78], R12 ;  /* 0x0000780cff0075a7 */ /* 0x000ee40008041107 */
[----:B--23--:R-:W-:Y:S05]  /*4100*/  @!P2 BRA `(.L_x_74) ;  /* 0x000000740088a947 */ /* 0x00cfea0003800000 */
.L_x_154:
        /* <DEDUP_REMOVED lines=8> */
[----:B------:R-:W-:Y:S01]  /*4190*/  @!UP1 UIADD3 UR24, UPT, UPT, UR7, 0x2200, URZ ;  /* 0x0000220007189890 */ /* 0x000fe2000fffe0ff */
[----:B------:R-:W-:Y:S01]  /*41a0*/  VOTEU.ALL UP1, P4 ;  /* 0x0000000000ff7886 */ /* 0x000fe20002020000 */
[----:B------:R-:W-:Y:S01]  /*41b0*/  UMOV UR27, UR35 ;  /* 0x00000023001b7c82 */ /* 0x000fe20008000000 */
[----:B------:R-:W-:Y:S02]  /*41c0*/  UMOV UR28, UR36 ;  /* 0x00000024001c7c82 */ /* 0x000fe40008000000 */
[----:B------:R-:W-:Y:S01]  /*41d0*/  IMAD.U32 R11, RZ, RZ, UR8 ;  /* 0x00000008ff0b7e24 */ /* 0x000fe2000f8e00ff */
[----:B------:R-:W-:Y:S01]  /*41e0*/  UPRMT UR8, UR37, 0x654, UR25 ;  /* 0x0000065425087896 */ /* 0x000fe20008000019 */
[----:B------:R-:W-:Y:S02]  /*41f0*/  IMAD.U32 R10, RZ, RZ, UR9 ;  /* 0x00000009ff0a7e24 */ /* 0x000fe4000f8e00ff */
[----:B------:R-:W-:Y:S01]  /*4200*/  @!P4 IMAD.X R20, RZ, RZ, R33, P0 ;  /* 0x000000ffff14c224 */ /* 0x000fe200000e0621 */
[----:B------:R-:W-:Y:S02]  /*4210*/  @!P4 R2UR UR15, R11 ;  /* 0x000000000b0fc2ca */ /* 0x000fe400000e0000 */
[----:B------:R-:W-:Y:S11]  /*4220*/  @!P4 R2UR UR14, R10 ;  /* 0x000000000a0ec2ca */ /* 0x000ff600000e0000 */
[----:B------:R-:W-:Y:S02]  /*4230*/  @!UPT UIADD3 URZ, UPT, UPT, URZ, URZ, URZ ;  /* 0x000000fffffff290 */ /* 0x000fe4000fffe0ff */
[----:B------:R2:W-:Y:S01]  /*4240*/  @!UP1 UTMALDG.3D [UR24], [UR14], desc[UR10] ;  /* 0x00000a180e0095b4 */ /* 0x0005e20008011000 */
[----:B------:R2:W-:Y:S01]  /*4250*/  @!P4 SYNCS.ARRIVE.TRANS64.RED.A0TR RZ, [UR7+0x58], R0 ;  /* 0x00005800ffffc9a7 */ /* 0x0005e20008300407 */
[----:B------:R-:W-:Y:S01]  /*4260*/  SYNCS.ARRIVE.TRANS64.RED.A1T0 RZ, [UR8], RZ ;  /* 0x000000ffffff79a7 */ /* 0x000fe20008100408 */
[----:B------:R-:W3:Y:S02]  /*4270*/  SYNCS.PHASECHK.TRANS64.TRYWAIT P2, [UR7+0x80], R12 ;  /* 0x0000800cff0075a7 */ /* 0x000ee40008041107 */
[----:B--23--:R-:W-:Y:S05]  /*4280*/  @!P2 BRA `(.L_x_75) ;  /* 0x000000740040a947 */ /* 0x00cfea0003800000 */
.L_x_156:
[----:B------:R-:W2:Y:S01]  /*4290*/  LDC.64 R14, c[0x0][0xb10] ;  /* 0x0002c400ff0e7b82 */ /* 0x000ea20000000a00 */
[----:B------:R-:W-:Y:S01]  /*42a0*/  @!P4 R2UR UR8, R20 ;  /* 0x000000001408c2ca */ /* 0x000fe200000e0000 */
[----:B------:R-:W-:Y:S01]  /*42b0*/  VOTEU.ALL UP1, P4 ;  /* 0x0000000000ff7886 */ /* 0x000fe20002020000 */
[----:B------:R-:W-:Y:S01]  /*42c0*/  @!P4 R2UR UR9, R21 ;  /* 0x000000001509c2ca */ /* 0x000fe200000e0000 */
[----:B------:R-:W-:Y:S01]  /*42d0*/  UMOV UR10, 0x0 ;  /* 0x00000000000a7882 */ /* 0x000fe20000000000 */
[----:B------:R-:W-:Y:S03]  /*42e0*/  UMOV UR11, 0x10000000 ;  /* 0x10000000000b7882 */ /* 0x000fe60000000000 */
[----:B------:R-:W3:Y:S01]  /*42f0*/  LDC.64 R10, c[0x0][0xb18] ;  /* 0x0002c600ff0a7b82 */ /* 0x000ee20000000a00 */
[----:B------:R-:W-:Y:S01]  /*4300*/  @!UP1 UIADD3 UR18, UPT, UPT, UR34, 0x80, URZ ;  /* 0x0000008022129890 */ /* 0x000fe2000fffe0ff */
[----:B------:R-:W-:Y:S01]  /*4310*/  @P3 SHF.R.U32.HI R28, RZ, 0x10, R25 ;  /* 0x00000010ff1c3819 */ /* 0x000fe20000011619 */
[----:B------:R-:W-:Y:S01]  /*4320*/  @!UP1 UIADD3 UR16, UPT, UPT, UR7, 0x4200, URZ ;  /* 0x0000420007109890 */ /* 0x000fe2000fffe0ff */
[----:B------:R-:W-:Y:S01]  /*4330*/  VIADD R30, R30, 0x1 ;  /* 0x000000011e1e7836 */ /* 0x000fe20000000000 */
[----:B------:R-:W-:Y:S03]  /*4340*/  VOTEU.ALL UP1, P4 ;  /* 0x0000000000ff7886 */ /* 0x000fe60002020000 */
[----:B------:R-:W5:Y:S01]  /*4350*/  @!P1 LDC R0, c[0x0][0xb20] ;  /* 0x0002c800ff009b82 */ /* 0x000f620000000800 */
[----:B------:R-:W-:Y:S01]  /*4360*/  UMOV UR19, UR35 ;  /* 0x0000002300137c82 */ /* 0x000fe20008000000 */
[----:B------:R-:W-:Y:S01]  /*4370*/  IMAD.U32 R21, RZ, RZ, UR8 ;  /* 0x00000008ff157e24 */ /* 0x000fe2000f8e00ff */
[----:B------:R-:W-:Y:S05]  /*4380*/  UMOV UR20, UR36 ;  /* 0x0000002400147c82 */ /* 0x000fea0008000000 */
[----:B-1----:R-:W1:Y:S01]  /*4390*/  @!P1 LDC R3, c[0x0][0xb0c] ;  /* 0x0002c300ff039b82 */ /* 0x002e620000000800 */
[----:B------:R-:W-:Y:S01]  /*43a0*/  IMAD.U32 R20, RZ, RZ, UR9 ;  /* 0x00000009ff147e24 */ /* 0x000fe2000f8e00ff */
[----:B------:R-:W-:Y:S01]  /*43b0*/  UPRMT UR8, UR37, 0x654, UR17 ;  /* 0x0000065425087896 */ /* 0x000fe20008000011 */
[----:B------:R-:W-:Y:S03]  /*43c0*/  @!P4 R2UR UR15, R21 ;  /* 0x00000000150fc2ca */ /* 0x000fe600000e0000 */
[----:B------:R-:W-:Y:S01]  /*43d0*/  @!P4 R2UR UR14, R20 ;  /* 0x00000000140ec2ca */ /* 0x000fe200000e0000 */
[----:B------:R-:W-:Y:S11]  /*43e0*/  @!P4 IMAD.MOV.U32 R20, RZ, RZ, 0x2000 ;  /* 0x00002000ff14c424 */ /* 0x000ff600078e00ff */
[----:B------:R-:W-:Y:S01]  /*43f0*/  @!UPT UIADD3 URZ, UPT, UPT, URZ, URZ, URZ ;  /* 0x000000fffffff290 */ /* 0x000fe2000fffe0ff */
[----:B------:R1:W-:Y:S01]  /*4400*/  @!UP1 UTMALDG.3D [UR16], [UR14], desc[UR10] ;  /* 0x00000a100e0095b4 */ /* 0x0003e20008011000 */
[----:B------:R1:W-:Y:S02]  /*4410*/  @!P4 SYNCS.ARRIVE.TRANS64.RED.A0TR RZ, [UR7+0x60], R20 ;  /* 0x00006014ffffc9a7 */ /* 0x0003e40008300407 */
[----:B-1----:R-:W-:Y:S01]  /*4420*/  @!P1 ISETP.NE.AND P2, PT, R3, 0x1, PT ;  /* 0x000000010300980c */ /* 0x002fe20003f45270 */
[C---:B--2---:R-:W-:Y:S01]  /*4430*/  @!P1 IMAD.HI.U32 R14, R13.reuse, R14, RZ ;  /* 0x0000000e0d0e9227 */ /* 0x044fe200078e00ff */
[----:B---3--:R-:W-:Y:S03]  /*4440*/  @!P1 ISETP.NE.AND P0, PT, R10, 0x1, PT ;  /* 0x000000010a00980c */ /* 0x008fe60003f05270 */
[C---:B------:R-:W-:Y:S01]  /*4450*/  @!P1 IMAD.HI.U32 R11, R8.reuse, R11, RZ ;  /* 0x0000000b080b9227 */ /* 0x040fe200078e00ff */
[----:B------:R-:W-:Y:S04]  /*4460*/  @!P1 SHF.R.U32.HI R14, RZ, R15, R14 ;  /* 0x0000000fff0e9219 */ /* 0x000fe8000001160e */
[----:B-----5:R-:W-:Y:S01]  /*4470*/  @!P1 SHF.R.U32.HI R9, RZ, R0, R11 ;  /* 0x00000000ff099219 */ /* 0x020fe2000001160b */
[----:B------:R-:W-:Y:S01]  /*4480*/  SYNCS.ARRIVE.TRANS64.RED.A1T0 RZ, [UR8], RZ ;  /* 0x000000ffffff79a7 */ /* 0x000fe20008100408 */
[----:B------:R-:W-:Y:S02]  /*4490*/  @!P1 SEL R14, R13, R14, !P2 ;  /* 0x0000000e0d0e9207 */ /* 0x000fe40005000000 */
[----:B------:R-:W-:Y:S01]  /*44a0*/  @!P1 SEL R9, R8, R9, !P0 ;  /* 0x0000000908099207 */ /* 0x000fe20004000000 */
[----:B------:R-:W1:Y:S04]  /*44b0*/  SYNCS.PHASECHK.TRANS64.TRYWAIT P5, [UR7+0x88], R12 ;  /* 0x0000880cff0075a7 */ /* 0x000e6800080a1107 */
[----:B------:R-:W-:Y:S02]  /*44c0*/  @!P1 IMAD.IADD R0, R9, 0x1, -R14 ;  /* 0x0000000109009824 */ /* 0x000fe400078e0a0e */
[----:B------:R-:W-:Y:S02]  /*44d0*/  @!P1 IMAD.IADD R9, R14, 0x1, -R9 ;  /* 0x000000010e099824 */ /* 0x000fe400078e0a09 */
[----:B------:R-:W-:Y:S02]  /*44e0*/  @!P1 IMAD R13, R0, R3, R13 ;  /* 0x00000003000d9224 */ /* 0x000fe400078e020d */
[----:B------:R-:W-:Y:S01]  /*44f0*/  @!P1 IMAD R8, R9, R10, R8 ;  /* 0x0000000a09089224 */ /* 0x000fe200078e0208 */
[----:B-1----:R-:W-:Y:S06]  /*4500*/  @!P5 BRA `(.L_x_76) ;  /* 0x0000007000b8d947 */ /* 0x002fec0003800000 */
.L_x_158:
[----:B-1----:R-:W-:Y:S01]  /*4510*/  @!P4 IADD3 R3, P0, PT, R32, 0x580, RZ ;  /* 0x000005802003c810 */ /* 0x002fe20007f1e0ff */
[----:B------:R-:W-:Y:S01]  /*4520*/  VOTEU.ALL UP1, P4 ;  /* 0x0000000000ff7886 */ /* 0x000fe20002020000 */
[----:B------:R-:W-:Y:S01]  /*4530*/  UMOV UR18, 0x0 ;  /* 0x0000000000127882 */ /* 0x000fe20000000000 */
[----:B------:R-:W-:Y:S01]  /*4540*/  UMOV UR19, 0x10000000 ;  /* 0x1000000000137882 */ /* 0x000fe20000000000 */
[----:B------:R-:W-:Y:S01]  /*4550*/  @!P4 R2UR UR9, R3 ;  /* 0x000000000309c2ca */ /* 0x000fe200000e0000 */
[----:B------:R-:W-:Y:S01]  /*4560*/  @!P4 IMAD.X R0, RZ, RZ, R33, P0 ;  /* 0x000000ffff00c224 */ /* 0x000fe200000e0621 */
[----:B------:R-:W-:Y:S01]  /*4570*/  @!UP1 UIADD3 UR10, UPT, UPT, UR34, 0xc0, URZ ;  /* 0x000000c0220a9890 */ /* 0x000fe2000fffe0ff */
[----:B------:R-:W-:Y:S01]  /*4580*/  ISETP.NE.AND P0, PT, R30, 0x2, PT ;  /* 0x000000021e00780c */ /* 0x000fe20003f05270 */
[----:B------:R-:W-:Y:S01]  /*4590*/  UMOV UR11, UR35 ;  /* 0x00000023000b7c82 */ /* 0x000fe20008000000 */
[----:B------:R-:W-:Y:S01]  /*45a0*/  UMOV UR12, UR36 ;  /* 0x00000024000c7c82 */ /* 0x000fe20008000000 */
[----:B------:R-:W-:Y:S01]  /*45b0*/  @!P4 R2UR UR8, R0 ;  /* 0x000000000008c2ca */ /* 0x000fe200000e0000 */
[----:B------:R-:W-:Y:S01]  /*45c0*/  IMAD.IADD R20, R8, 0x1, R150 ;  /* 0x0000000108147824 */ /* 0x000fe200078e0296 */
[----:B------:R-:W-:Y:S01]  /*45d0*/  @P3 R2UR UR36, R28 ;  /* 0x000000001c2432ca */ /* 0x000fe200000e0000 */
[----:B------:R-:W-:Y:S01]  /*45e0*/  IMAD.IADD R21, R13, 0x1, R152 ;  /* 0x000000010d157824 */ /* 0x000fe200078e0298 */
[----:B------:R-:W-:Y:S02]  /*45f0*/  SEL R0, RZ, 0x1, P0 ;  /* 0x00000001ff007807 */ /* 0x000fe40000000000 */
[----:B------:R-:W-:Y:S01]  /*4600*/  LOP3.LUT R31, R31, 0x1, RZ, 0x3c, !PT ;  /* 0x000000011f1f7812 */ /* 0x000fe200078e3cff */
[----:B------:R-:W-:Y:S01]  /*4610*/  IMAD.U32 R10, RZ, RZ, UR9 ;  /* 0x00000009ff0a7e24 */ /* 0x000fe2000f8e00ff */
[----:B------:R-:W-:Y:S01]  /*4620*/  @!UP1 UIADD3 UR9, UPT, UPT, UR7, 0x68, URZ ;  /* 0x0000006807099890 */ /* 0x000fe2000fffe0ff */
[----:B------:R-:W-:Y:S02]  /*4630*/  LOP3.LUT R29, R29, R0, RZ, 0x3c, !PT ;  /* 0x000000001d1d7212 */ /* 0x000fe400078e3cff */
[----:B------:R-:W-:Y:S02]  /*4640*/  SEL R30, R30, RZ, P0 ;  /* 0x000000ff1e1e7207 */ /* 0x000fe40000000000 */
[----:B------:R-:W-:Y:S01]  /*4650*/  IMAD.U32 R11, RZ, RZ, UR8 ;  /* 0x00000008ff0b7e24 */ /* 0x000fe2000f8e00ff */
[----:B------:R-:W-:Y:S01]  /*4660*/  @!P4 R2UR UR14, R10 ;  /* 0x000000000a0ec2ca */ /* 0x000fe200000e0000 */
[----:B------:R-:W-:Y:S01]  /*4670*/  @!UP1 UIADD3 UR8, UPT, UPT, UR7, 0x6200, URZ ;  /* 0x0000620007089890 */ /* 0x000fe2000fffe0ff */
[----:B------:R-:W-:Y:S02]  /*4680*/  VOTEU.ALL UP1, P4 ;  /* 0x0000000000ff7886 */ /* 0x000fe40002020000 */
[----:B------:R-:W-:Y:S11]  /*4690*/  @!P4 R2UR UR15, R11 ;  /* 0x000000000b0fc2ca */ /* 0x000ff600000e0000 */
[----:B------:R-:W-:Y:S02]  /*46a0*/  @!UPT UIADD3 URZ, UPT, UPT, URZ, URZ, URZ ;  /* 0x000000fffffff290 */ /* 0x000fe4000fffe0ff */
[----:B------:R2:W-:Y:S01]  /*46b0*/  @!UP1 UTMALDG.3D [UR8], [UR14], desc[UR18] ;  /* 0x000012080e0095b4 */ /* 0x0005e20008011000 */
[----:B------:R2:W-:Y:S01]  /*46c0*/  @!P4 SYNCS.ARRIVE.TRANS64.RED.A0TR RZ, [UR7+0x68], R23 ;  /* 0x00006817ffffc9a7 */ /* 0x0005e20008300407 */
[----:B------:R-:W-:Y:S01]  /*46d0*/  UPLOP3.LUT UP1, UPT, UPT, UPT, UPT, 0x80, 0x8 ;  /* 0x000000000008789c */ /* 0x000fe20003f2f070 */
[----:B------:R-:W-:Y:S01]  /*46e0*/  SYNCS.ARRIVE.TRANS64.RED.A1T0 RZ, [UR13], RZ ;  /* 0x000000ffffff79a7 */ /* 0x000fe2000810040d */
[----:B------:R-:W-:Y:S09]  /*46f0*/  @P3 BRA `(.L_x_77) ;  /* 0xfffffff000943947 */ /* 0x000ff2000383ffff */
[----:B------:R-:W-:-:S04]  /*4700*/  SHF.L.U32 R3, R31, 0x1f, RZ ;  /* 0x0000001f1f037819 */ /* 0x000fc800000006ff */
[----:B------:R-:W1:Y:S02]  /*4710*/  SYNCS.PHASECHK.TRANS64.TRYWAIT P0, [UR7+0x70], R3 ;  /* 0x00007003ff0075a7 */ /* 0x000e640008001107 */
[----:B-1----:R-:W-:Y:S05]  /*4720*/  @!P0 BRA `(.L_x_78) ;  /* 0x0000007000488947 */ /* 0x002fea0003800000 */
.L_x_160:
[----:B------:R-:W3:Y:S02]  /*4730*/  SYNCS.PHASECHK.TRANS64.TRYWAIT P0, [UR7+0x78], R3 ;  /* 0x00007803ff0075a7 */ /* 0x000ee40008001107 */
[----:B---3--:R-:W-:Y:S05]  /*4740*/  @!P0 BRA `(.L_x_79) ;  /* 0x0000007000588947 */ /* 0x008fea0003800000 */
.L_x_162:
[----:B------:R-:W3:Y:S02]  /*4750*/  SYNCS.PHASECHK.TRANS64.TRYWAIT P0, [UR7+0x80], R3 ;  /* 0x00008003ff0075a7 */ /* 0x000ee40008001107 */
[----:B---3--:R-:W-:Y:S05]  /*4760*/  @!P0 BRA `(.L_x_80) ;  /* 0x0000007000688947 */ /* 0x008fea0003800000 */
.L_x_164:
[----:B-1----:R-:W-:-:S07]  /*4770*/  MOV R0, UR7 ;  /* 0x0000000700007c02 */ /* 0x002fce0008000f00 */
.L_x_81:
[----:B-1----:R-:W-:-:S04]  /*4780*/  SHF.L.U32 R3, R31, 0x1f, RZ ;  /* 0x0000001f1f037819 */ /* 0x002fc800000006ff */
[----:B------:R1:W3:Y:S03]  /*4790*/  SYNCS.PHASECHK.TRANS64.TRYWAIT P0, [R0+URZ+0x88], R3 ;  /* 0x00008803000075a7 */ /* 0x0002e600080011ff */
[----:B---3--:R-:W-:Y:S05]  /*47a0*/  @!P0 NANOSLEEP.SYNCS 0x989680 ;  /* 0x009896800000895d */ /* 0x008fea0003900000 */
[----:B------:R-:W3:Y:S02]  /*47b0*/  @!P0 SYNCS.PHASECHK.TRANS64 P0, [R0+URZ+0x88], R3 ;  /* 0x00008803000085a7 */ /* 0x000ee400080010ff */
[----:B--23--:R-:W-:Y:S05]  /*47c0*/  @P0 EXIT ;  /* 0x000000000000094d */ /* 0x00cfea0003800000 */
[----:B------:R-:W-:Y:S05]  /*47d0*/  BRA `(.L_x_81) ;  /* 0xfffffffc00e87947 */ /* 0x000fea000383ffff */
.L_x_66:
[----:B------:R-:W-:-:S06]  /*47e0*/  UISETP.GE.AND UP1, UPT, UR8, 0x4, UPT ;  /* 0x000000040800788c */ /* 0x000fcc000bf26270 */
[----:B------:R-:W-:-:S13]  /*47f0*/  PLOP3.LUT P0, PT, PT, PT, UP1, 0x80, 0x8 ;  /* 0x000000000008781c */ /* 0x000fda0003f0f018 */
[----:B------:R-:W-:Y:S05]  /*4800*/  @!P0 EXIT ;  /* 0x000000000000894d */ /* 0x000fea0003800000 */
[----:B------:R-:W-:Y:S01]  /*4810*/  BAR.SYNC.DEFER_BLOCKING 0x6, 0xa0 ;  /* 0x0182800000007b1d */ /* 0x000fe20000010000 */
[C---:B------:R-:W-:Y:S01]  /*4820*/  IMAD.U32 R79, R167.reuse, 0x10000, RZ ;  /* 0x00010000a74f7824 */ /* 0x040fe200078e00ff */
[C---:B------:R-:W-:Y:S01]  /*4830*/  R2P PR, R167.reuse, 0x6 ;  /* 0x00000006a7007804 */ /* 0x040fe20000000000 */
[----:B------:R-:W-:Y:S01]  /*4840*/  IMAD.SHL.U32 R2, R167, 0x40, RZ ;  /* 0x00000040a7027824 */ /* 0x000fe200078e00ff */
[----:B------:R-:W-:Y:S01]  /*4850*/  CS2R R160, SRZ ;  /* 0x0000000000a07805 */ /* 0x000fe2000001ff00 */
[----:B------:R-:W-:Y:S01]  /*4860*/  IMAD.MOV.U32 R164, RZ, RZ, 0x20 ;  /* 0x00000020ffa47424 */ /* 0x000fe200078e00ff */
[----:B------:R-:W-:Y:S02]  /*4870*/  UMOV UR49, 0x400 ;  /* 0x0000040000317882 */ /* 0x000fe40000000000 */
[----:B------:R-:W1:Y:S01]  /*4880*/  LDC R157, c[0x0][0x370] ;  /* 0x0000dc00ff9d7b82 */ /* 0x000e620000000800 */
[----:B------:R-:W-:Y:S01]  /*4890*/  ULEA UR49, UR37, UR49, 0x18 ;  /* 0x0000003125317291 */ /* 0x000fe2000f8ec0ff */
[----:B------:R-:W-:Y:S01]  /*48a0*/  LOP3.LUT R79, R79, 0x600000, RZ, 0xc0, !PT ;  /* 0x006000004f4f7812 */ /* 0x000fe200078ec0ff */
[----:B------:R-:W-:Y:S01]  /*48b0*/  IMAD.SHL.U32 R153, R167, 0x8, RZ ;  /* 0x00000008a7997824 */ /* 0x000fe200078e00ff */
[----:B------:R-:W-:Y:S01]  /*48c0*/  LOP3.LUT R4, R2, 0x180, RZ, 0xc0, !PT ;  /* 0x0000018002047812 */ /* 0x000fe200078ec0ff */
[----:B------:R-:W-:Y:S01]  /*48d0*/  IMAD.MOV.U32 R165, RZ, RZ, 0x10 ;  /* 0x00000010ffa57424 */ /* 0x000fe200078e00ff */
[----:B------:R-:W-:Y:S01]  /*48e0*/  SEL R164, R164, 0xffffffe0, !P2 ;  /* 0xffffffe0a4a47807 */ /* 0x000fe20005000000 */
[----:B------:R-:W-:Y:S01]  /*48f0*/  UIADD3 UR4, UPT, UPT, UR49, 0x8200, URZ ;  /* 0x0000820031047890 */ /* 0x000fe2000fffe0ff */
[----:B------:R-:W2:Y:S01]  /*4900*/  LDC R74, c[0x0][0xb0c] ;  /* 0x0002c300ff4a7b82 */ /* 0x000ea20000000800 */
[----:B------:R-:W-:Y:S01]  /*4910*/  LOP3.LUT R153, R4, 0x30, R153, 0xf8, !PT ;  /* 0x0000003004997812 */ /* 0x000fe200078ef899 */
[----:B------:R-:W-:Y:S01]  /*4920*/  IMAD.MOV.U32 R76, RZ, RZ, RZ ;  /* 0x000000ffff4c7224 */ /* 0x000fe200078e00ff */
[----:B------:R-:W-:Y:S01]  /*4930*/  SEL R165, R165, 0xfffffff0, !P1 ;  /* 0xfffffff0a5a57807 */ /* 0x000fe20004800000 */
[----:B------:R-:W-:Y:S01]  /*4940*/  IMAD.MOV.U32 R162, RZ, RZ, RZ ;  /* 0x000000ffffa27224 */ /* 0x000fe200078e00ff */
[----:B------:R-:W-:Y:S01]  /*4950*/  LOP3.LUT R153, R153, 0x1e40, R2, 0xf8, !PT ;  /* 0x00001e4099997812 */ /* 0x000fe200078ef802 */
[----:B------:R-:W-:Y:S01]  /*4960*/  IMAD.MOV.U32 R169, RZ, RZ, RZ ;  /* 0x000000ffffa97224 */ /* 0x000fe200078e00ff */
[----:B------:R-:W-:Y:S01]  /*4970*/  LOP3.LUT R167, R167, 0x60, RZ, 0xc0, !PT ;  /* 0x00000060a7a77812 */ /* 0x000fe200078ec0ff */
[----:B------:R-:W4:Y:S01]  /*4980*/  LDC R155, c[0x0][0xb20] ;  /* 0x0002c800ff9b7b82 */ /* 0x000f220000000800 */
[----:B------:R-:W3:Y:S01]  /*4990*/  LDS R0, [UR49+0x130] ;  /* 0x00013031ff007984 */ /* 0x000ee20008000800 */
[----:B------:R-:W-:Y:S01]  /*49a0*/  IMAD.MOV.U32 R159, RZ, RZ, RZ ;  /* 0x000000ffff9f7224 */ /* 0x000fe200078e00ff */
[----:B------:R-:W1:Y:S01]  /*49b0*/  LDCU.64 UR52, c[0x0][0x348] ;  /* 0x00006900ff3477ac */ /* 0x000e620008000a00 */
[----:B------:R-:W-:Y:S01]  /*49c0*/  IMAD.U32 R166, RZ, RZ, UR4 ;  /* 0x00000004ffa67e24 */ /* 0x000fe2000f8e00ff */
[----:B------:R-:W1:Y:S03]  /*49d0*/  LDCU.64 UR38, c[0x0][0x888] ;  /* 0x00011100ff2677ac */ /* 0x000e660008000a00 */
[----:B------:R-:W1:Y:S01]  /*49e0*/  LDC R73, c[0x0][0xb30] ;  /* 0x0002cc00ff497b82 */ /* 0x000e620000000800 */
[----:B------:R-:W1:Y:S01]  /*49f0*/  LDCU.64 UR44, c[0x0][0x890] ;  /* 0x00011200ff2c77ac */ /* 0x000e620008000a00 */
[----:B------:R-:W-:-:S06]  /*4a00*/  UIADD3 UR48, UPT, UPT, UR49, 0x200, URZ ;  /* 0x0000020031307890 */ /* 0x000fcc000fffe0ff */
[----:B------:R-:W1:Y:S08]  /*4a10*/  LDC.64 R148, c[0x0][0xb10] ;  /* 0x0002c400ff947b82 */ /* 0x000e700000000a00 */
[----:B------:R-:W1:Y:S08]  /*4a20*/  LDC.64 R70, c[0x0][0xb18] ;  /* 0x0002c600ff467b82 */ /* 0x000e700000000a00 */
[----:B------:R-:W1:Y:S08]  /*4a30*/  LDC.64 R68, c[0x0][0xb28] ;  /* 0x0002ca00ff447b82 */ /* 0x000e700000000a00 */
[----:B------:R-:W1:Y:S01]  /*4a40*/  LDC.64 R146, c[0x0][0x8b0] ;  /* 0x00022c00ff927b82 */ /* 0x000e620000000a00 */
[----:B---3--:R-:W-:Y:S01]  /*4a50*/  IMAD.IADD R79, R0, 0x1, R79 ;  /* 0x00000001004f7824 */ /* 0x008fe200078e024f */
[----:B------:R-:W-:-:S04]  /*4a60*/  SHF.R.S32.HI R0, RZ, 0x4, R164 ;  /* 0x00000004ff007819 */ /* 0x000fc800000114a4 */
[----:B------:R-:W-:Y:S02]  /*4a70*/  LEA.HI.SX32 R163, R165, R0, 0x1c ;  /* 0x00000000a5a37211 */ /* 0x000fe400078fe2ff */
[----:B------:R-:W3:Y:S08]  /*4a80*/  LDC.64 R144, c[0x0][0x8a8] ;  /* 0x00022a00ff907b82 */ /* 0x000ef00000000a00 */
[----:B--2-4-:R-:W1:Y:S02]  /*4a90*/  LDC R156, c[0x0][0x374] ;  /* 0x0000dd00ff9c7b82 */ /* 0x014e640000000800 */
.L_x_123:
[----:B------:R-:W-:Y:S02]  /*4aa0*/  LEA R0, R169, UR49, 0x3 ;  /* 0x00000031a9007c11 */ /* 0x000fe4000f8e18ff */
[----:B------:R-:W-:Y:S02]  /*4ab0*/  SHF.L.U32 R3, R161, 0x1f, RZ ;  /* 0x0000001fa1037819 */ /* 0x000fe400000006ff */
[----:B-1----:R-:W-:Y:S02]  /*4ac0*/  LEA R16, R169, UR49, 0x4 ;  /* 0x00000031a9107c11 */ /* 0x002fe4000f8e20ff */
[----:B------:R-:W2:Y:S02]  /*4ad0*/  SYNCS.PHASECHK.TRANS64.TRYWAIT P0, [R0+URZ+0xa0], R3 ;  /* 0x0000a003000075a7 */ /* 0x000ea400080011ff */
[----:B--2---:R-:W-:Y:S05]  /*4ae0*/  @!P0 BRA `(.L_x_82) ;  /* 0x0000006c00a08947 */ /* 0x004fea0003800000 */
.L_x_165:
[----:B------:R-:W4:Y:S01]  /*4af0*/  LDC.64 R12, c[0x0][0xb10] ;  /* 0x0002c400ff0c7b82 */ /* 0x000f220000000a00 */
[----:B------:R-:W3:Y:S01]  /*4b00*/  LDS.128 R16, [R16+0x110] ;  /* 0x0001100010107984 */ /* 0x000ee20000000c00 */
[----:B-1----:R-:W-:Y:S01]  /*4b10*/  ISETP.NE.AND P1, PT, R73, 0x1, PT ;  /* 0x000000014900780c */ /* 0x002fe20003f25270 */
[----:B--2---:R-:W-:Y:S01]  /*4b20*/  VIADD R0, R0, 0xb0 ;  /* 0x000000b000007836 */ /* 0x004fe20000000000 */
[----:B------:R-:W-:Y:S04]  /*4b30*/  ISETP.GE.AND P0, PT, R72, 0x1, PT ;  /* 0x000000014800780c */ /* 0x000fe80003f06270 */
[----:B------:R-:W1:Y:S01]  /*4b40*/  LDC.64 R10, c[0x0][0xb18] ;  /* 0x0002c600ff0a7b82 */ /* 0x000e620000000a00 */
[----:B------:R-:W-:Y:S01]  /*4b50*/  PRMT R0, RZ, 0x654, R0 ;  /* 0x00000654ff007816 */ /* 0x000fe20000000000 */
[----:B------:R-:W-:Y:S01]  /*4b60*/  @!PT LDS RZ, [RZ] ;  /* 0x00000000fffff984 */ /* 0x000fe20000000800 */
[----:B------:R-:W-:Y:S01]  /*4b70*/  @!PT LDS RZ, [RZ] ;  /* 0x00000000fffff984 */ /* 0x000fe20000000800 */
[----:B------:R-:W-:Y:S01]  /*4b80*/  @!PT LDS RZ, [RZ] ;  /* 0x00000000fffff984 */ /* 0x000fe20000000800 */
[----:B------:R-:W-:Y:S01]  /*4b90*/  @!PT LDS RZ, [RZ] ;  /* 0x00000000fffff984 */ /* 0x000fe20000000800 */
[----:B------:R2:W-:Y:S06]  /*4ba0*/  MEMBAR.ALL.CTA ;  /* 0x0000000000007992 */ /* 0x0005ec0000008000 */
[----:B--2---:R-:W2:Y:S01]  /*4bb0*/  FENCE.VIEW.ASYNC.S ;  /* 0x00000000000073c6 */ /* 0x004ea20000000000 */
[----:B------:R-:W1:Y:S08]  /*4bc0*/  @!P1 LDC R14, c[0x0][0xb20] ;  /* 0x0002c800ff0e9b82 */ /* 0x000e700000000800 */
[----:B------:R-:W1:Y:S01]  /*4bd0*/  @!P1 LDC R9, c[0x0][0xb0c] ;  /* 0x0002c300ff099b82 */ /* 0x000e620000000800 */
[----:B--2---:R2:W-:Y:S01]  /*4be0*/  SYNCS.ARRIVE.TRANS64.RED.A1T0 RZ, [R0+URZ], RZ ;  /* 0x000000ff00ff79a7 */ /* 0x0045e200081004ff */
[----:B---3--:R-:W-:Y:S04]  /*4bf0*/  LOP3.LUT P4, RZ, R18, 0x1, RZ, 0xc0, !PT ;  /* 0x0000000112ff7812 */ /* 0x008fe8000788c0ff */
[----:B------:R-:W-:Y:S09]  /*4c00*/  P2R R168, PR, RZ, 0x10 ;  /* 0x00000010ffa87803 */ /* 0x000ff20000000000 */
[----:B------:R-:W-:Y:S02]  /*4c10*/  @P4 MOV R77, R16 ;  /* 0x00000010004d4202 */ /* 0x000fe40000000f00 */
[----:B------:R-:W-:Y:S01]  /*4c20*/  @P4 LOP3.LUT R75, R17, 0xffff, RZ, 0xc0, !PT ;  /* 0x0000ffff114b4812 */ /* 0x000fe200078ec0ff */
[----:B--2-4-:R-:W-:Y:S06]  /*4c30*/  @!P0 BRA `(.L_x_83) ;  /* 0x0000000000a48947 */ /* 0x014fec0003800000 */
[----:B------:R-:W-:Y:S01]  /*4c40*/  IMAD.HI.U32 R24, R156, R71, RZ ;  /* 0x000000479c187227 */ /* 0x000fe200078e00ff */
[----:B------:R-:W-:Y:S02]  /*4c50*/  ISETP.NE.AND P0, PT, R70, 0x1, PT ;  /* 0x000000014600780c */ /* 0x000fe40003f05270 */
[----:B------:R-:W-:Y:S01]  /*4c60*/  ISETP.NE.AND P2, PT, R72, 0x1, PT ;  /* 0x000000014800780c */ /* 0x000fe20003f45270 */
[-C--:B------:R-:W-:Y:S01]  /*4c70*/  IMAD.HI.U32 R22, R157, R148.reuse, RZ ;  /* 0x000000949d167227 */ /* 0x080fe200078e00ff */
[----:B------:R-:W-:Y:S02]  /*4c80*/  SHF.R.U32.HI R23, RZ, R155, R24 ;  /* 0x0000009bff177219 */ /* 0x000fe40000011618 */
[----:B------:R-:W-:Y:S01]  /*4c90*/  ISETP.NE.AND P3, PT, R74, 0x1, PT ;  /* 0x000000014a00780c */ /* 0x000fe20003f65270 */
[----:B------:R-:W-:Y:S01]  /*4ca0*/  IMAD.HI.U32 R28, R75, R71, RZ ;  /* 0x000000474b1c7227 */ /* 0x000fe200078e00ff */
[----:B------:R-:W-:Y:S02]  /*4cb0*/  SHF.R.U32.HI R22, RZ, R149, R22 ;  /* 0x00000095ff167219 */ /* 0x000fe40000011616 */
[----:B------:R-:W-:Y:S01]  /*4cc0*/  SEL R3, R156, R23, !P0 ;  /* 0x000000179c037207 */ /* 0x000fe20004000000 */
[----:B------:R-:W-:Y:S01]  /*4cd0*/  IMAD.HI.U32 R26, R77, R148, RZ ;  /* 0x000000944d1a7227 */ /* 0x000fe200078e00ff */
[----:B------:R-:W-:Y:S03]  /*4ce0*/  SEL R7, R157, R22, !P3 ;  /* 0x000000169d077207 */ /* 0x000fe60005800000 */
[-C--:B------:R-:W-:Y:S01]  /*4cf0*/  IMAD.HI.U32 R22, R3, R68.reuse, RZ ;  /* 0x0000004403167227 */ /* 0x080fe200078e00ff */
[----:B------:R-:W-:Y:S03]  /*4d00*/  SHF.R.U32.HI R26, RZ, R149, R26 ;  /* 0x00000095ff1a7219 */ /* 0x000fe6000001161a */
[----:B------:R-:W-:Y:S01]  /*4d10*/  IMAD.HI.U32 R24, R7, R68, RZ ;  /* 0x0000004407187227 */ /* 0x000fe200078e00ff */
[----:B------:R-:W-:Y:S02]  /*4d20*/  @P2 SHF.R.U32.HI R3, RZ, R69, R22 ;  /* 0x00000045ff032219 */ /* 0x000fe40000011616 */
[----:B------:R-:W-:Y:S02]  /*4d30*/  SHF.R.U32.HI R22, RZ, R155, R28 ;  /* 0x0000009bff167219 */ /* 0x000fe4000001161c */
[----:B------:R-:W-:Y:S01]  /*4d40*/  @P2 SHF.R.U32.HI R7, RZ, R69, R24 ;  /* 0x00000045ff072219 */ /* 0x000fe20000011618 */
[C---:B------:R-:W-:Y:S01]  /*4d50*/  IMAD R2, R72.reuse, R3, RZ ;  /* 0x0000000348027224 */ /* 0x040fe200078e02ff */
[----:B------:R-:W-:Y:S02]  /*4d60*/  SEL R5, R75, R22, !P0 ;  /* 0x000000164b057207 */ /* 0x000fe40004000000 */
[----:B------:R-:W-:Y:S01]  /*4d70*/  SEL R3, R77, R26, !P3 ;  /* 0x0000001a4d037207 */ /* 0x000fe20005800000 */
[----:B------:R-:W-:Y:S01]  /*4d80*/  IMAD R4, R72, R7, RZ ;  /* 0x0000000748047224 */ /* 0x000fe200078e02ff */
[C---:B------:R-:W-:Y:S01]  /*4d90*/  ISETP.GE.AND P0, PT, R5.reuse, R2, PT ;  /* 0x000000020500720c */ /* 0x040fe20003f06270 */
[----:B------:R-:W-:Y:S03]  /*4da0*/  IMAD.HI.U32 R6, R5, R68, RZ ;  /* 0x0000004405067227 */ /* 0x000fe600078e00ff */
[----:B------:R-:W-:Y:S01]  /*4db0*/  ISETP.GE.OR P0, PT, R3, R4, P0 ;  /* 0x000000040300720c */ /* 0x000fe20000706670 */
[----:B------:R-:W-:Y:S01]  /*4dc0*/  IMAD.MOV R4, RZ, RZ, -R3 ;  /* 0x000000ffff047224 */ /* 0x000fe200078e0a03 */
[-C--:B------:R-:W-:Y:S03]  /*4dd0*/  SHF.R.U32.HI R6, RZ, R69.reuse, R6 ;  /* 0x00000045ff067219 */ /* 0x080fe60000011606 */
[----:B------:R-:W-:Y:S01]  /*4de0*/  IMAD R77, R74, R4, R77 ;  /* 0x000000044a4d7224 */ /* 0x000fe200078e024d */
[----:B------:R-:W-:Y:S05]  /*4df0*/  SEL R15, R5, R6, !P2 ;  /* 0x00000006050f7207 */ /* 0x000fea0005000000 */
[----:B------:R-:W-:Y:S02]  /*4e00*/  IMAD.MOV R6, RZ, RZ, -R15 ;  /* 0x000000ffff067224 */ /* 0x000fe400078e0a0f */
[C---:B------:R-:W-:Y:S04]  /*4e10*/  @!P0 IMAD.HI.U32 R2, R3.reuse, R68, RZ ;  /* 0x0000004403028227 */ /* 0x040fe800078e00ff */
[----:B------:R-:W-:Y:S01]  /*4e20*/  IMAD R6, R72, R6, R5 ;  /* 0x0000000648067224 */ /* 0x000fe200078e0205 */
[----:B------:R-:W-:Y:S04]  /*4e30*/  @!P0 SHF.R.U32.HI R2, RZ, R69, R2 ;  /* 0x00000045ff028219 */ /* 0x000fe80000011602 */
[----:B------:R-:W-:Y:S02]  /*4e40*/  @!P0 SEL R0, R3, R2, !P2 ;  /* 0x0000000203008207 */ /* 0x000fe40005000000 */
[----:B------:R-:W-:Y:S02]  /*4e50*/  IADD3 R2, PT, PT, -R5, RZ, RZ ;  /* 0x000000ff05027210 */ /* 0x000fe40007ffe1ff */
[----:B------:R-:W-:Y:S01]  /*4e60*/  @!P0 IADD3 R8, PT, PT, R15, -R0, RZ ;  /* 0x800000000f088210 */ /* 0x000fe20007ffe0ff */
[----:B------:R-:W-:Y:S02]  /*4e70*/  @!P0 IMAD R0, R7, R6, R0 ;  /* 0x0000000607008224 */ /* 0x000fe400078e0200 */
[----:B------:R-:W-:Y:S02]  /*4e80*/  IMAD R75, R70, R2, R75 ;  /* 0x00000002464b7224 */ /* 0x000fe400078e024b */
[----:B------:R-:W-:Y:S02]  /*4e90*/  @!P0 IMAD R5, R8, R72, R3 ;  /* 0x0000004808058224 */ /* 0x000fe400078e0203 */
[----:B------:R-:W-:Y:S04]  /*4ea0*/  @!P0 IMAD.MOV.U32 R3, RZ, RZ, R0 ;  /* 0x000000ffff038224 */ /* 0x000fe800078e0000 */
[----:B------:R-:W-:Y:S02]  /*4eb0*/  IMAD R77, R3, R74, R77 ;  /* 0x0000004a034d7224 */ /* 0x000fe400078e024d */
[----:B------:R-:W-:Y:S07]  /*4ec0*/  IMAD R75, R5, R70, R75 ;  /* 0x00000046054b7224 */ /* 0x000fee00078e024b */
.L_x_83:
[----:B-1----:R-:W-:Y:S01]  /*4ed0*/  @!P1 ISETP.NE.AND P0, PT, R10, 0x1, PT ;  /* 0x000000010a00980c */ /* 0x002fe20003f05270 */
[----:B------:R-:W-:Y:S01]  /*4ee0*/  @!P1 IMAD.HI.U32 R0, R77, R12, RZ ;  /* 0x0000000c4d009227 */ /* 0x000fe200078e00ff */
[----:B------:R-:W-:Y:S01]  /*4ef0*/  @!P1 ISETP.NE.AND P2, PT, R9, 0x1, PT ;  /* 0x000000010900980c */ /* 0x000fe20003f45270 */
[----:B------:R-:W-:Y:S01]  /*4f00*/  ULOP3.LUT UP0, URZ, UR48, 0x1b0, URZ, 0xc0, !UPT ;  /* 0x000001b030ff7892 */ /* 0x000fe2000f80c0ff */
[----:B------:R-:W-:Y:S01]  /*4f10*/  R2UR UR42, R21 ;  /* 0x00000000152a72ca */ /* 0x000fe200000e0000 */
[----:B------:R-:W-:Y:S01]  /*4f20*/  @!P1 IMAD.HI.U32 R3, R75, R11, RZ ;  /* 0x0000000b4b039227 */ /* 0x000fe200078e00ff */
[----:B------:R-:W-:Y:S02]  /*4f30*/  @!P1 SHF.R.U32.HI R0, RZ, R13, R0 ;  /* 0x0000000dff009219 */ /* 0x000fe40000011600 */
[----:B------:R-:W-:Y:S01]  /*4f40*/  R2UR UR41, R20 ;  /* 0x00000000142972ca */ /* 0x000fe200000e0000 */
[----:B------:R-:W-:Y:S01]  /*4f50*/  VIADD R169, R169, 0x1 ;  /* 0x00000001a9a97836 */ /* 0x000fe20000000000 */
[----:B------:R-:W-:Y:S02]  /*4f60*/  @!P1 SHF.R.U32.HI R2, RZ, R14, R3 ;  /* 0x0000000eff029219 */ /* 0x000fe40000011603 */
[----:B------:R-:W-:Y:S02]  /*4f70*/  @!P1 SEL R3, R77, R0, !P2 ;  /* 0x000000004d039207 */ /* 0x000fe40005000000 */
[----:B------:R-:W-:Y:S02]  /*4f80*/  @!P1 SEL R2, R75, R2, !P0 ;  /* 0x000000024b029207 */ /* 0x000fe40004000000 */
[----:B------:R-:W-:Y:S01]  /*4f90*/  @P4 SHF.R.U32.HI R158, RZ, 0x10, R17 ;  /* 0x00000010ff9e4819 */ /* 0x000fe20000011611 */
[----:B------:R-:W-:Y:S02]  /*4fa0*/  USHF.L.U32 UR42, UR42, 0x7, URZ ;  /* 0x000000072a2a7899 */ /* 0x000fe400080006ff */
[----:B------:R-:W-:Y:S02]  /*4fb0*/  @!P1 IMAD.IADD R0, R2, 0x1, -R3 ;  /* 0x0000000102009824 */ /* 0x000fe400078e0a03 */
[----:B------:R-:W-:Y:S01]  /*4fc0*/  @!P1 IMAD.IADD R2, R3, 0x1, -R2 ;  /* 0x0000000103029824 */ /* 0x000fe200078e0a02 */
[----:B------:R-:W-:Y:S01]  /*4fd0*/  USHF.L.U32 UR41, UR41, 0x8, URZ ;  /* 0x0000000829297899 */ /* 0x000fe200080006ff */
[----:B------:R-:W-:Y:S02]  /*4fe0*/  @!P1 IMAD R77, R0, R9, R77 ;  /* 0x00000009004d9224 */ /* 0x000fe400078e024d */
[----:B------:R-:W-:Y:S01]  /*4ff0*/  @!P1 IMAD R75, R2, R10, R75 ;  /* 0x0000000a024b9224 */ /* 0x000fe200078e024b */
[----:B------:R-:W-:Y:S08]  /*5000*/  BRA.U !UP0, `(.L_x_84) ;  /* 0x0000000108407547 */ /* 0x000ff0000b800000 */
[----:B------:R-:W1:Y:S01]  /*5010*/  LDCU.64 UR8, c[0x4][0x88] ;  /* 0x01001100ff0877ac */ /* 0x000e620008000a00 */
[----:B------:R-:W-:Y:S01]  /*5020*/  MOV R3, 0x0 ;  /* 0x0000000000037802 */ /* 0x000fe20000000f00 */
[----:B------:R-:W-:Y:S02]  /*5030*/  HFMA2 R12, -RZ, RZ, 0, 5.9604644775390625e-08 ;  /* 0x00000001ff0c7431 */ /* 0x000fe400000001ff */
[----:B------:R-:W-:Y:S02]  /*5040*/  IMAD.MOV.U32 R8, RZ, RZ, 0x70 ;  /* 0x00000070ff087424 */ /* 0x000fe400078e00ff */
[----:B------:R-:W-:Y:S01]  /*5050*/  IMAD.MOV.U32 R13, RZ, RZ, RZ ;  /* 0x000000ffff0d7224 */ /* 0x000fe200078e00ff */
[----:B------:R-:W2:Y:S01]  /*5060*/  LDCU.64 UR6, c[0x4][0x90] ;  /* 0x01001200ff0677ac */ /* 0x000ea20008000a00 */
[----:B------:R-:W3:Y:S01]  /*5070*/  LDC.64 R2, c[0x4][R3] ;  /* 0x0100000003027b82 */ /* 0x000ee20000000a00 */
[----:B------:R-:W4:Y:S01]  /*5080*/  LDCU.64 UR4, c[0x4][0x8] ;  /* 0x01000100ff0477ac */ /* 0x000f220008000a00 */
[----:B-1----:R-:W-:Y:S01]  /*5090*/  MOV R5, UR9 ;  /* 0x0000000900057c02 */ /* 0x002fe20008000f00 */
[----:B------:R-:W-:Y:S01]  /*50a0*/  IMAD.U32 R4, RZ, RZ, UR8 ;  /* 0x00000008ff047e24 */ /* 0x000fe2000f8e00ff */
[----:B--2---:R-:W-:Y:S01]  /*50b0*/  MOV R7, UR7 ;  /* 0x0000000700077c02 */ /* 0x004fe20008000f00 */
[----:B------:R-:W-:Y:S01]  /*50c0*/  IMAD.U32 R6, RZ, RZ, UR6 ;  /* 0x00000006ff067e24 */ /* 0x000fe2000f8e00ff */
[----:B----4-:R-:W-:Y:S01]  /*50d0*/  MOV R11, UR5 ;  /* 0x00000005000b7c02 */ /* 0x010fe20008000f00 */
[----:B------:R-:W-:Y:S02]  /*50e0*/  IMAD.U32 R10, RZ, RZ, UR4 ;  /* 0x00000004ff0a7e24 */ /* 0x000fe4000f8e00ff */
[----:B------:R-:W-:Y:S07]  /*50f0*/  LEPC R20, `(.L_x_84) ;  /* 0x000000001014794e */ /* 0x000fee0000000000 */
[----:B---3-5:R-:W-:Y:S05]  /*5100*/  CALL.ABS.NOINC R2 ;  /* 0x0000000002007343 */ /* 0x028fea0003c00000 */
.L_x_84:
[----:B------:R-:W-:Y:S01]  /*5110*/  LOP3.LUT P0, RZ, R166, 0x1b0, RZ, 0xc0, !PT ;  /* 0x000001b0a6ff7812 */ /* 0x000fe2000780c0ff */
[----:B------:R-:W-:Y:S11]  /*5120*/  BSSY.RECONVERGENT B6, `(.L_x_85) ;  /* 0x0000013000067945 */ /* 0x000ff60003800200 */
[----:B------:R-:W-:Y:S01]  /*5130*/  @!UPT UIADD3 URZ, UPT, UPT, URZ, URZ, URZ ;  /* 0x000000fffffff290 */ /* 0x000fe2000fffe0ff */
[----:B------:R-:W-:Y:S05]  /*5140*/  @!P0 BRA `(.L_x_86) ;  /* 0x0000000000408947 */ /* 0x000fea0003800000 */
        /* <DEDUP_REMOVED lines=16> */
.L_x_86:
[----:B------:R-:W-:Y:S05]  /*5250*/  BSYNC.RECONVERGENT B6 ;  /* 0x0000000000067941 */ /* 0x000fea0003800200 */
.L_x_85:
[----:B------:R-:W-:Y:S01]  /*5260*/  ISETP.NE.U32.AND P4, PT, R146, RZ, PT ;  /* 0x000000ff9200720c */ /* 0x000fe20003f85070 */
[----:B------:R-:W-:Y:S01]  /*5270*/  UISETP.NE.AND UP2, UPT, UR50, URZ, UPT ;  /* 0x000000ff3200728c */ /* 0x000fe2000bf45270 */
[----:B------:R-:W-:Y:S01]  /*5280*/  ISETP.NE.U32.AND P2, PT, RZ, UR38, PT ;  /* 0x00000026ff007c0c */ /* 0x000fe2000bf45070 */
[----:B------:R-:W-:Y:S01]  /*5290*/  UISETP.NE.U32.AND UP1, UPT, UR44, URZ, UPT ;  /* 0x000000ff2c00728c */ /* 0x000fe2000bf25070 */
[----:B------:R-:W-:Y:S01]  /*52a0*/  ISETP.NE.AND.EX P4, PT, R147, RZ, PT, P4 ;  /* 0x000000ff9300720c */ /* 0x000fe20003f85340 */
[----:B------:R-:W-:Y:S01]  /*52b0*/  UPLOP3.LUT UP0, UPT, UPT, UPT, UPT, 0x40, 0x4 ;  /* 0x000000000004789c */ /* 0x000fe20003f0e870 */
[----:B------:R-:W-:Y:S01]  /*52c0*/  ISETP.NE.AND.EX P2, PT, RZ, UR39, PT, P2 ;  /* 0x00000027ff007c0c */ /* 0x000fe2000bf45320 */
[----:B------:R-:W-:Y:S01]  /*52d0*/  UISETP.NE.AND.EX UP1, UPT, UR45, URZ, UPT, UP1 ;  /* 0x000000ff2d00728c */ /* 0x000fe2000bf25310 */
[----:B------:R-:W-:Y:S04]  /*52e0*/  PLOP3.LUT P1, PT, PT, PT, UP2, 0x80, 0x8 ;  /* 0x000000000008781c */ /* 0x000fe80003f2f028 */
[----:B------:R-:W-:Y:S06]  /*52f0*/  @UP2 UPLOP3.LUT UP0, UPT, UPT, UPT, UP1, 0x80, 0x8 ;  /* 0x000000000008289c */ /* 0x000fec0003f0f010 */
[----:B------:R-:W-:Y:S01]  /*5300*/  PLOP3.LUT P0, PT, PT, PT, UP0, 0x80, 0x8 ;  /* 0x000000000008781c */ /* 0x000fe20003f0f008 */
[----:B------:R-:W-:Y:S01]  /*5310*/  @!UPT UIADD3 URZ, UPT, UPT, URZ, URZ, URZ ;  /* 0x000000fffffff290 */ /* 0x000fe2000fffe0ff */
[----:B------:R-:W-:Y:S11]  /*5320*/  BRA.U !UP1, `(.L_x_87) ;  /* 0x0000000109387547 */ /* 0x000ff6000b800000 */
[----:B------:R-:W-:Y:S01]  /*5330*/  UISETP.NE.U32.AND UP0, UPT, UR38, URZ, UPT ;  /* 0x000000ff2600728c */ /* 0x000fe2000bf05070 */
[----:B------:R-:W-:Y:S02]  /*5340*/  HFMA2 R0, -RZ, RZ, 0, 5.9604644775390625e-08 ;  /* 0x00000001ff007431 */ /* 0x000fe400000001ff */
[----:B------:R-:W-:Y:S01]  /*5350*/  IMAD.MOV.U32 R151, RZ, RZ, 0x1 ;  /* 0x00000001ff977424 */ /* 0x000fe200078e00ff */
[----:B------:R-:W-:Y:S06]  /*5360*/  UISETP.NE.AND.EX UP0, UPT, UR39, URZ, UPT, UP0 ;  /* 0x000000ff2700728c */ /* 0x000fec000bf05300 */
[----:B------:R-:W-:Y:S05]  /*5370*/  PLOP3.LUT P3, PT, PT, PT, UP0, 0x80, 0x8 ;  /* 0x000000000008781c */ /* 0x000fea0003f6f008 */
[----:B------:R-:W1:Y:S01]  /*5380*/  @UP0 LDCU.64 UR6, c[0x0][0x888] ;  /* 0x00011100ff0607ac */ /* 0x000e620008000a00 */
[----:B------:R-:W-:Y:S07]  /*5390*/  @UP0 UIMAD UR4, UR36, UR44, URZ ;  /* 0x0000002c240402a4 */ /* 0x000fee000f8e02ff */
[----:B------:R-:W-:Y:S01]  /*53a0*/  @!P3 PRMT R151, R0, 0x7610, R151 ;  /* 0x000076100097b816 */ /* 0x000fe20000000097 */
[----:B-1----:R-:W-:Y:S03]  /*53b0*/  @UP0 UIMAD.WIDE UR6, UR4, 0x4, UR6 ;  /* 0x00000004040608a5 */ /* 0x002fe6000f8e0206 */
[----:B------:R-:W1:Y:S03]  /*53c0*/  @!UP0 LDCU UR4, c[0x0][0x880] ;  /* 0x00011000ff0487ac */ /* 0x000e660008000800 */
[----:B------:R-:W-:Y:S01]  /*53d0*/  IMAD.U32 R2, RZ, RZ, UR6 ;  /* 0x00000006ff027e24 */ /* 0x000fe2000f8e00ff */
[----:B------:R-:W-:Y:S05]  /*53e0*/  MOV R3, UR7 ;  /* 0x0000000700037c02 */ /* 0x000fea0008000f00 */
[----:B-----5:R2:W5:Y:S02]  /*53f0*/  @P3 LDG.E R82, desc[UR46][R2.64] ;  /* 0x0000002e02523981 */ /* 0x020564000c1e1900 */
[----:B-12---:R-:W-:Y:S02]  /*5400*/  @!P3 IMAD.U32 R82, RZ, RZ, UR4 ;  /* 0x00000004ff52be24 */ /* 0x006fe4000f8e00ff */
.L_x_87:
[----:B------:R-:W-:Y:S05]  /*5410*/  @!P4 BRA `(.L_x_88) ;  /* 0x000000000020c947 */ /* 0x000fea0003800000 */
[----:B------:R-:W-:Y:S04]  /*5420*/  ISETP.NE.U32.AND P3, PT, R144, RZ, PT ;  /* 0x000000ff9000720c */ /* 0x000fe80003f65070 */
[----:B------:R-:W-:Y:S11]  /*5430*/  ISETP.NE.AND.EX P3, PT, R145, RZ, PT, P3 ;  /* 0x000000ff9100720c */ /* 0x000ff60003f65330 */
[----:B------:R-:W-:Y:S02]  /*5440*/  @!UPT UIADD3 URZ, UPT, UPT, URZ, URZ, URZ ;  /* 0x000000fffffff290 */ /* 0x000fe4000fffe0ff */
[----:B------:R-:W1:Y:S01]  /*5450*/  @P3 LDC.64 R2, c[0x0][0x8a8] ;  /* 0x00022a00ff023b82 */ /* 0x000e620000000a00 */
[----:B------:R-:W-:Y:S04]  /*5460*/  @P3 IMAD R0, R146, UR36, RZ ;  /* 0x0000002492003c24 */ /* 0x000fe8000f8e02ff */
[----:B-1----:R-:W-:Y:S05]  /*5470*/  @P3 IMAD.WIDE R2, R0, 0x4, R2 ;  /* 0x0000000400023825 */ /* 0x002fea00078e0202 */
[----:B-----5:R1:W5:Y:S02]  /*5480*/  @P3 LDG.E R78, desc[UR46][R2.64] ;  /* 0x0000002e024e3981 */ /* 0x020364000c1e1900 */
[----:B-1----:R-:W2:Y:S02]  /*5490*/  @!P3 LDC R78, c[0x0][0x8a0] ;  /* 0x00022800ff4ebb82 */ /* 0x002ea40000000800 */
.L_x_88:
[----:B-----5:R-:W-:Y:S01]  /*54a0*/  ISETP.NE.AND P4, PT, R82, RZ, PT ;  /* 0x000000ff5200720c */ /* 0x020fe20003f85270 */
[----:B------:R-:W-:Y:S01]  /*54b0*/  BSSY B1, `(.L_x_89) ;  /* 0x0000048000017945 */ /* 0x000fe20003800000 */
[----:B------:R-:W-:Y:S01]  /*54c0*/  SEL R7, RZ, 0xffffffff, P2 ;  /* 0xffffffffff077807 */ /* 0x000fe20001000000 */
[----:B------:R-:W-:Y:S01]  /*54d0*/  IMAD.MOV.U32 R109, RZ, RZ, 0x1 ;  /* 0x00000001ff6d7424 */ /* 0x000fe200078e00ff */
[----:B------:R-:W-:Y:S01]  /*54e0*/  LOP3.LUT P3, RZ, R151, 0xff, RZ, 0xc0, !PT ;  /* 0x000000ff97ff7812 */ /* 0x000fe2000786c0ff */
[----:B------:R-:W-:Y:S01]  /*54f0*/  IMAD R80, R76, 0x100, R79 ;  /* 0x000001004c507824 */ /* 0x000fe200078e024f */
[----:B------:R-:W-:Y:S02]  /*5500*/  @P1 SEL R0, RZ, 0xffffffff, P4 ;  /* 0xffffffffff001807 */ /* 0x000fe40002000000 */
[----:B------:R-:W-:Y:S02]  /*5510*/  CS2R R98, SRZ ;  /* 0x0000000000627805 */ /* 0x000fe4000001ff00 */
[----:B------:R-:W-:Y:S02]  /*5520*/  LEA R3, R160, UR49, 0x3 ;  /* 0x00000031a0037c11 */ /* 0x000fe4000f8e18ff */
[----:B------:R-:W-:Y:S02]  /*5530*/  CS2R R96, SRZ ;  /* 0x0000000000607805 */ /* 0x000fe4000001ff00 */
[----:B------:R-:W-:Y:S02]  /*5540*/  @P0 SEL R0, R7, R0, !P3 ;  /* 0x0000000007000207 */ /* 0x000fe40005800000 */
[----:B------:R-:W-:Y:S02]  /*5550*/  CS2R R94, SRZ ;  /* 0x00000000005e7805 */ /* 0x000fe4000001ff00 */
[----:B------:R-:W-:Y:S02]  /*5560*/  LEA R108, R76, UR49, 0x3 ;  /* 0x000000314c6c7c11 */ /* 0x000fe4000f8e18ff */
[----:B------:R-:W-:Y:S02]  /*5570*/  CS2R R92, SRZ ;  /* 0x00000000005c7805 */ /* 0x000fe4000001ff00 */
[----:B------:R-:W-:Y:S02]  /*5580*/  @P1 LOP3.LUT R0, R0, 0x1, RZ, 0xc0, !PT ;  /* 0x0000000100001812 */ /* 0x000fe400078ec0ff */
[----:B------:R-:W-:Y:S02]  /*5590*/  CS2R R90, SRZ ;  /* 0x00000000005a7805 */ /* 0x000fe4000001ff00 */
[----:B------:R-:W-:Y:S02]  /*55a0*/  SHF.L.U32 R5, R162, 0x1f, RZ ;  /* 0x0000001fa2057819 */ /* 0x000fe400000006ff */
[----:B------:R-:W-:Y:S02]  /*55b0*/  CS2R R88, SRZ ;  /* 0x0000000000587805 */ /* 0x000fe4000001ff00 */
[----:B------:R-:W-:Y:S02]  /*55c0*/  ISETP.NE.U32.OR P6, PT, R0, 0x1, !P1 ;  /* 0x000000010000780c */ /* 0x000fe40004fc5470 */
[----:B------:R-:W-:Y:S02]  /*55d0*/  CS2R R102, SRZ ;  /* 0x0000000000667805 */ /* 0x000fe4000001ff00 */
[----:B------:R-:W-:Y:S02]  /*55e0*/  PLOP3.LUT P2, PT, PT, PT, UP1, 0x80, 0x8 ;  /* 0x000000000008781c */ /* 0x000fe40003f4f018 */
[----:B------:R-:W-:Y:S02]  /*55f0*/  CS2R R100, SRZ ;  /* 0x0000000000647805 */ /* 0x000fe4000001ff00 */
[----:B------:R-:W-:Y:S02]  /*5600*/  SEL R0, RZ, 0xffffffff, P4 ;  /* 0xffffffffff007807 */ /* 0x000fe40002000000 */
[----:B------:R-:W-:Y:S03]  /*5610*/  P2R R117, PR, RZ, 0x40 ;  /* 0x00000040ff757803 */ /* 0x000fe60000000000 */
[----:B------:R-:W-:Y:S04]  /*5620*/  @P6 SHF.L.U32 R2, R159, 0x1f, RZ ;  /* 0x0000001f9f026819 */ /* 0x000fe800000006ff */
[----:B------:R-:W-:Y:S01]  /*5630*/  @P2 SEL R0, R7, R0, !P3 ;  /* 0x0000000007002207 */ /* 0x000fe20005800000 */
[----:B------:R-:W1:Y:S03]  /*5640*/  @P6 SYNCS.PHASECHK.TRANS64.TRYWAIT P1, [R3+URZ+0x50], R2 ;  /* 0x00005002030065a7 */ /* 0x000e6600080211ff */
[----:B------:R-:W-:Y:S04]  /*5650*/  LOP3.LUT R0, R0, 0x1, RZ, 0xc0, !PT ;  /* 0x0000000100007812 */ /* 0x000fe800078ec0ff */
[----:B------:R-:W-:Y:S04]  /*5660*/  ISETP.NE.U32.AND P5, PT, R0, 0x1, PT ;  /* 0x000000010000780c */ /* 0x000fe80003fa5070 */
[----:B------:R-:W-:Y:S01]  /*5670*/  P2R R110, PR, RZ, 0x20 ;  /* 0x00000020ff6e7803 */ /* 0x000fe20000000000 */
[----:B------:R3:W4:Y:S01]  /*5680*/  SYNCS.PHASECHK.TRANS64.TRYWAIT P0, [R108+URZ+0xc0], R5 ;  /* 0x0000c0056c0075a7 */ /* 0x00072200080011ff */
[----:B-1----:R-:W-:Y:S01]  /*5690*/  @P6 SEL R109, RZ, 0x1, !P1 ;  /* 0x00000001ff6d6807 */ /* 0x002fe20004800000 */
[----:B---3--:R-:W-:Y:S06]  /*56a0*/  @!P6 BRA `(.L_x_90) ;  /* 0x0000000000a0e947 */ /* 0x008fec0003800000 */
[----:B------:R-:W-:Y:S01]  /*56b0*/  @P5 IMAD R7, R160, 0x2000, R153 ;  /* 0x00002000a0075824 */ /* 0x000fe200078e0299 */
[----:B------:R-:W-:Y:S01]  /*56c0*/  ISETP.NE.AND P1, PT, R109, RZ, PT ;  /* 0x000000ff6d00720c */ /* 0x000fe20003f25270 */
[----:B------:R-:W-:Y:S01]  /*56d0*/  BSSY B0, `(.L_x_91) ;  /* 0x0000011000007945 */ /* 0x000fe20003800000 */
[----:B------:R-:W-:Y:S01]  /*56e0*/  CS2R R102, SRZ ;  /* 0x0000000000667805 */ /* 0x000fe2000001ff00 */
[----:B------:R-:W-:Y:S01]  /*56f0*/  @P5 VIADD R2, R7, UR49 ;  /* 0x0000003107025c36 */ /* 0x000fe20008000000 */
[----:B------:R-:W-:Y:S02]  /*5700*/  CS2R R100, SRZ ;  /* 0x0000000000647805 */ /* 0x000fe4000001ff00 */
[----:B------:R-:W-:Y:S02]  /*5710*/  CS2R R90, SRZ ;  /* 0x00000000005a7805 */ /* 0x000fe4000001ff00 */
[----:B------:R-:W-:Y:S01]  /*5720*/  CS2R R88, SRZ ;  /* 0x0000000000587805 */ /* 0x000fe2000001ff00 */
[--C-:B------:R-:W-:Y:S01]  /*5730*/  @P5 IMAD.IADD R6, R165, 0x1, R2.reuse ;  /* 0x00000001a5065824 */ /* 0x100fe200078e0202 */
[----:B------:R-:W-:Y:S01]  /*5740*/  CS2R R94, SRZ ;  /* 0x00000000005e7805 */ /* 0x000fe2000001ff00 */
[--C-:B------:R-:W-:Y:S01]  /*5750*/  @P5 IMAD.IADD R4, R164, 0x1, R2.reuse ;  /* 0x00000001a4045824 */ /* 0x100fe200078e0202 */
[----:B------:R-:W-:Y:S01]  /*5760*/  CS2R R92, SRZ ;  /* 0x00000000005c7805 */ /* 0x000fe2000001ff00 */
[----:B------:R-:W-:Y:S01]  /*5770*/  @P5 IMAD R2, R163, 0x10, R2 ;  /* 0x00000010a3025824 */ /* 0x000fe200078e0202 */
[----:B------:R-:W-:Y:S02]  /*5780*/  CS2R R98, SRZ ;  /* 0x0000000000627805 */ /* 0x000fe4000001ff00 */
[----:B------:R-:W-:Y:S01]  /*5790*/  CS2R R96, SRZ ;  /* 0x0000000000607805 */ /* 0x000fe2000001ff00 */
[----:B------:R-:W-:Y:S06]  /*57a0*/  @P1 BRA `(.L_x_92) ;  /* 0x00000000000c1947 */ /* 0x000fec0003800000 */
[----:B------:R-:W-:Y:S04]  /*57b0*/  SHF.L.U32 R0, R159, 0x1f, RZ ;  /* 0x0000001f9f007819 */ /* 0x000fe800000006ff */
[----:B------:R-:W1:Y:S02]  /*57c0*/  SYNCS.PHASECHK.TRANS64.TRYWAIT P1, [R3+URZ+0x50], R0 ;  /* 0x00005000030075a7 */ /* 0x000e6400080211ff */
[----:B-1----:R-:W-:Y:S05]  /*57d0*/  @!P1 BRA `(.L_x_93) ;  /* 0x0000006000789947 */ /* 0x002fea0003800000 */
.L_x_92:
[----:B------:R-:W-:Y:S05]  /*57e0*/  BSYNC B0 ;  /* 0x0000000000007941 */ /* 0x000fea0003800000 */
.L_x_91:
[----:B------:R-:W-:Y:S01]  /*57f0*/  ISETP.NE.AND P1, PT, R110, RZ, PT ;  /* 0x000000ff6e00720c */ /* 0x000fe20003f25270 */
[----:B-1----:R-:W-:Y:S02]  /*5800*/  VIADD R3, R3, 0x70 ;  /* 0x0000007003037836 */ /* 0x002fe40000000000 */
[----:B------:R-:W-:Y:S02]  /*5810*/  IMAD.U32 R0, RZ, RZ, UR37 ;  /* 0x00000025ff007e24 */ /* 0x000fe4000f8e00ff */
[----:B------:R-:W-:Y:S03]  /*5820*/  VIADD R160, R160, 0x1 ;  /* 0x00000001a0a07836 */ /* 0x000fe60000000000 */
[----:B------:R-:W-:Y:S05]  /*5830*/  PRMT R0, R0, 0x654, R3 ;  /* 0x0000065400007816 */ /* 0x000fea0000000003 */
[----:B------:R1:W3:Y:S04]  /*5840*/  @P1 LDS.128 R100, [R7+UR49+0x200] ;  /* 0x0002003107641984 */ /* 0x0002e80008000c00 */
[----:B------:R1:W1:Y:S04]  /*5850*/  @P1 LDS.128 R88, [R6+0x200] ;  /* 0x0002000006581984 */ /* 0x0002680000000c00 */
[----:B------:R1:W1:Y:S04]  /*5860*/  @P1 LDS.128 R92, [R4+0x200] ;  /* 0x00020000045c1984 */ /* 0x0002680000000c00 */
[----:B------:R1:W1:Y:S01]  /*5870*/  @P1 LDS.128 R96, [R2+0x200] ;  /* 0x0002000002601984 */ /* 0x0002620000000c00 */
[C---:B------:R-:W-:Y:S01]  /*5880*/  ISETP.NE.AND P1, PT, R160.reuse, 0x4, PT ;  /* 0x00000004a000780c */ /* 0x040fe20003f25270 */
[----:B------:R-:W-:Y:S01]  /*5890*/  @!PT LDS RZ, [RZ] ;  /* 0x00000000fffff984 */ /* 0x000fe20000000800 */
[----:B------:R-:W-:Y:S01]  /*58a0*/  @!PT LDS RZ, [RZ] ;  /* 0x00000000fffff984 */ /* 0x000fe20000000800 */
[----:B------:R-:W-:Y:S01]  /*58b0*/  @!PT LDS RZ, [RZ] ;  /* 0x00000000fffff984 */ /* 0x000fe20000000800 */
[----:B------:R-:W-:Y:S01]  /*58c0*/  @!PT LDS RZ, [RZ] ;  /* 0x00000000fffff984 */ /* 0x000fe20000000800 */
[----:B------:R5:W-:Y:S06]  /*58d0*/  MEMBAR.ALL.CTA ;  /* 0x0000000000007992 */ /* 0x000bec0000008000 */
[----:B-----5:R-:W5:Y:S01]  /*58e0*/  FENCE.VIEW.ASYNC.S ;  /* 0x00000000000073c6 */ /* 0x020f620000000000 */
[----:B------:R-:W-:Y:S01]  /*58f0*/  SEL R160, R160, RZ, P1 ;  /* 0x000000ffa0a07207 */ /* 0x000fe20000800000 */
[----:B-----5:R5:W-:Y:S02]  /*5900*/  SYNCS.ARRIVE.TRANS64.RED.A1T0 RZ, [R0+URZ], RZ ;  /* 0x000000ff00ff79a7 */ /* 0x020be400081004ff */
[----:B-----5:R-:W-:Y:S04]  /*5910*/  SEL R0, RZ, 0x1, P1 ;  /* 0x00000001ff007807 */ /* 0x020fe80000800000 */
[----:B---3--:R-:W-:Y:S02]  /*5920*/  LOP3.LUT R159, R159, R0, RZ, 0x3c, !PT ;  /* 0x000000009f9f7212 */ /* 0x008fe400078e3cff */
.L_x_90:
[----:B------:R-:W-:Y:S05]  /*5930*/  BSYNC B1 ;  /* 0x0000000000017941 */ /* 0x000fea0003800000 */
.L_x_89:
[----:B------:R-:W-:Y:S04]  /*5940*/  SHF.R.U32.HI R3, RZ, 0x15, R80 ;  /* 0x00000015ff037819 */ /* 0x000fe80000011650 */
[----:B------:R-:W-:Y:S01]  /*5950*/  LOP3.LUT P1, RZ, R3, 0x3, R154, 0x48, !PT ;  /* 0x0000000303ff7812 */ /* 0x000fe2000782489a */
[----:B------:R-:W-:Y:S01]  /*5960*/  @!UPT UIADD3 URZ, UPT, UPT, URZ, URZ, URZ ;  /* 0x000000fffffff290 */ /* 0x000fe2000fffe0ff */
[----:B----4-:R-:W-:Y:S11]  /*5970*/  @P0 BRA `(.L_x_94) ;  /* 0x0000000000080947 */ /* 0x010ff60003800000 */
[----:B------:R-:W3:Y:S02]  /*5980*/  SYNCS.PHASECHK.TRANS64.TRYWAIT P0, [R108+URZ+0xc0], R5 ;  /* 0x0000c0056c0075a7 */ /* 0x000ee400080011ff */
[----:B---3--:R-:W-:Y:S05]  /*5990*/  @!P0 BRA `(.L_x_95) ;  /* 0x00000060001c8947 */ /* 0x008fea0003800000 */
.L_x_94:
[----:B------:R-:W-:Y:S05]  /*59a0*/  @!P1 BRA `(.L_x_96) ;  /* 0x0000000000409947 */ /* 0x000fea0003800000 */
[----:B------:R-:W3:Y:S01]  /*59b0*/  LDCU.64 UR8, c[0x4][0x78] ;  /* 0x01000f00ff0877ac */ /* 0x000ee20008000a00 */
[----:B------:R-:W-:Y:S01]  /*59c0*/  MOV R3, 0x0 ;  /* 0x0000000000037802 */ /* 0x000fe20000000f00 */
[----:B------:R-:W-:Y:S02]  /*59d0*/  HFMA2 R12, -RZ, RZ, 0, 5.9604644775390625e-08 ;  /* 0x00000001ff0c7431 */ /* 0x000fe400000001ff */
[----:B------:R-:W-:Y:S02]  /*59e0*/  IMAD.MOV.U32 R8, RZ, RZ, 0x192 ;  /* 0x00000192ff087424 */ /* 0x000fe400078e00ff */
[----:B------:R-:W-:Y:S01]  /*59f0*/  IMAD.MOV.U32 R13, RZ, RZ, RZ ;  /* 0x000000ffff0d7224 */ /* 0x000fe200078e00ff */
[----:B------:R-:W4:Y:S01]  /*5a00*/  LDCU.64 UR6, c[0x4][0x80] ;  /* 0x01001000ff0677ac */ /* 0x000f220008000a00 */
[----:B-1----:R-:W1:Y:S01]  /*5a10*/  LDC.64 R2, c[0x4][R3] ;  /* 0x0100000003027b82 */ /* 0x002e620000000a00 */
[----:B------:R-:W5:Y:S01]  /*5a20*/  LDCU.64 UR4, c[0x4][0x18] ;  /* 0x01000300ff0477ac */ /* 0x000f620008000a00 */
[----:B---3--:R-:W-:Y:S01]  /*5a30*/  MOV R5, UR9 ;  /* 0x0000000900057c02 */ /* 0x008fe20008000f00 */
[----:B------:R-:W-:Y:S01]  /*5a40*/  IMAD.U32 R4, RZ, RZ, UR8 ;  /* 0x00000008ff047e24 */ /* 0x000fe2000f8e00ff */
[----:B----4-:R-:W-:Y:S01]  /*5a50*/  MOV R7, UR7 ;  /* 0x0000000700077c02 */ /* 0x010fe20008000f00 */
[----:B------:R-:W-:Y:S01]  /*5a60*/  IMAD.U32 R6, RZ, RZ, UR6 ;  /* 0x00000006ff067e24 */ /* 0x000fe2000f8e00ff */
[----:B-----5:R-:W-:Y:S01]  /*5a70*/  MOV R11, UR5 ;  /* 0x00000005000b7c02 */ /* 0x020fe20008000f00 */
[----:B------:R-:W-:Y:S02]  /*5a80*/  IMAD.U32 R10, RZ, RZ, UR4 ;  /* 0x00000004ff0a7e24 */ /* 0x000fe4000f8e00ff */
[----:B------:R-:W-:Y:S07]  /*5a90*/  LEPC R20, `(.L_x_96) ;  /* 0x000000001014794e */ /* 0x000fee0000000000 */
[----:B-12---:R-:W-:Y:S05]  /*5aa0*/  CALL.ABS.NOINC R2 ;  /* 0x0000000002007343 */ /* 0x006fea0003c00000 */
.L_x_96:
[----:B------:R-:W-:Y:S01]  /*5ab0*/  SHF.L.U32 R83, R100, 0x10, RZ ;  /* 0x0000001064537819 */ /* 0x000fe200000006ff */
[----:B------:R-:W-:Y:S05]  /*5ac0*/  WARPSYNC.ALL ;  /* 0x0000000000007948 */ /* 0x000fea0003800000 */
[----:B------:R-:W-:Y:S01]  /*5ad0*/  R2UR UR4, R80 ;  /* 0x00000000500472ca */ /* 0x000fe200000e0000 */
[----:B------:R-:W-:Y:S01]  /*5ae0*/  BSSY.RECONVERGENT B0, `(.L_x_97) ;  /* 0x0000121000007945 */ /* 0x000fe20003800200 */
[----:B------:R-:W-:Y:S02]  /*5af0*/  IADD3 R111, PT, PT, R153, UR49, RZ ;  /* 0x00000031996f7c10 */ /* 0x000fe4000fffe0ff */
[----:B------:R-:W-:Y:S02]  /*5b00*/  SHF.L.U32 R116, R163, 0x4, RZ ;  /* 0x00000004a3747819 */ /* 0x000fe400000006ff */
[-C--:B------:R-:W-:Y:S02]  /*5b10*/  IADD3 R172, PT, PT, R165, R111.reuse, RZ ;  /* 0x0000006fa5ac7210 */ /* 0x080fe40007ffe0ff */
[----:B------:R-:W-:Y:S02]  /*5b20*/  IADD3 R171, PT, PT, R164, R111, RZ ;  /* 0x0000006fa4ab7210 */ /* 0x000fe40007ffe0ff */
[----:B------:R-:W-:Y:S02]  /*5b30*/  IADD3 R170, PT, PT, R111, R116, RZ ;  /* 0x000000746faa7210 */ /* 0x000fe40007ffe0ff */
[C---:B------:R-:W-:Y:S01]  /*5b40*/  PRMT R81, R100.reuse, 0x8880, RZ ;  /* 0x0000888064517816 */ /* 0x040fe200000000ff */
[----:B-1-3--:R-:W2:Y:S01]  /*5b50*/  LDTM.x64 R4, tmem[UR4] ;  /* 0x00000004000479ee */ /* 0x00aea20008340000 */
[----:B------:R-:W-:Y:S02]  /*5b60*/  SHF.R.S32.HI R83, RZ, 0x18, R83 ;  /* 0x00000018ff537819 */ /* 0x000fe40000011453 */
[----:B------:R-:W-:Y:S02]  /*5b70*/  SHF.R.S32.HI R86, RZ, 0x18, R101 ;  /* 0x00000018ff567819 */ /* 0x000fe40000011465 */
[----:B------:R-:W-:Y:S02]  /*5b80*/  SHF.L.U32 R84, R100, 0x8, RZ ;  /* 0x0000000864547819 */ /* 0x000fe400000006ff */
[----:B------:R-:W-:Y:S02]  /*5b90*/  SHF.L.U32 R85, R101, 0x8, RZ ;  /* 0x0000000865557819 */ /* 0x000fe400000006ff */
[----:B------:R-:W-:Y:S02]  /*5ba0*/  SHF.R.S32.HI R84, RZ, 0x18, R84 ;  /* 0x00000018ff547819 */ /* 0x000fe40000011454 */
[----:B------:R-:W-:Y:S02]  /*5bb0*/  SHF.R.S32.HI R85, RZ, 0x18, R85 ;  /* 0x00000018ff557819 */ /* 0x000fe40000011455 */
[----:B------:R-:W-:Y:S02]  /*5bc0*/  SHF.L.U32 R87, R98, 0x8, RZ ;  /* 0x0000000862577819 */ /* 0x000fe400000006ff */
[----:B------:R-:W-:Y:S02]  /*5bd0*/  ISETP.NE.AND P0, PT, R167, RZ, PT ;  /* 0x000000ffa700720c */ /* 0x000fe40003f05270 */
[----:B------:R-:W-:Y:S02]  /*5be0*/  SHF.R.S32.HI R87, RZ, 0x18, R87 ;  /* 0x00000018ff577819 */ /* 0x000fe40000011457 */
[----:B------:R-:W-:Y:S02]  /*5bf0*/  ISETP.NE.AND P6, PT, R117, RZ, PT ;  /* 0x000000ff7500720c */ /* 0x000fe40003fc5270 */
[----:B------:R-:W-:Y:S01]  /*5c00*/  LEA R118, R160, UR49, 0x3 ;  /* 0x00000031a0767c11 */ /* 0x000fe2000f8e18ff */
[C---:B--2---:R-:W-:Y:S02]  /*5c10*/  IMAD R0, R78.reuse, R4, RZ ;  /* 0x000000044e007224 */ /* 0x044fe400078e02ff */
[C---:B------:R-:W-:Y:S02]  /*5c20*/  IMAD R2, R78.reuse, R5, RZ ;  /* 0x000000054e027224 */ /* 0x040fe400078e02ff */
[----:B------:R-:W-:Y:S02]  /*5c30*/  IMAD R3, R78, R6, RZ ;  /* 0x000000064e037224 */ /* 0x000fe400078e02ff */
[-C--:B------:R-:W-:Y:S01]  /*5c40*/  IMAD R0, R81, R82.reuse, R0 ;  /* 0x0000005251007224 */ /* 0x080fe200078e0200 */
[----:B------:R-:W-:Y:S01]  /*5c50*/  SHF.R.S32.HI R81, RZ, 0x18, R100 ;  /* 0x00000018ff517819 */ /* 0x000fe20000011464 */
[-C--:B------:R-:W-:Y:S01]  /*5c60*/  IMAD R2, R83, R82.reuse, R2 ;  /* 0x0000005253027224 */ /* 0x080fe200078e0202 */
[C---:B------:R-:W-:Y:S01]  /*5c70*/  PRMT R83, R101.reuse, 0x8880, RZ ;  /* 0x0000888065537816 */ /* 0x040fe200000000ff */
[----:B------:R-:W-:Y:S01]  /*5c80*/  IMAD R3, R84, R82, R3 ;  /* 0x0000005254037224 */ /* 0x000fe200078e0203 */
[----:B------:R-:W-:Y:S01]  /*5c90*/  SHF.L.U32 R84, R101, 0x10, RZ ;  /* 0x0000001065547819 */ /* 0x000fe200000006ff */
[C---:B------:R-:W-:Y:S01]  /*5ca0*/  IMAD R7, R78.reuse, R7, RZ ;  /* 0x000000074e077224 */ /* 0x040fe200078e02ff */
[----:B------:R-:W-:Y:S01]  /*5cb0*/  @P6 SHF.L.U32 R119, R159, 0x1f, RZ ;  /* 0x0000001f9f776819 */ /* 0x000fe200000006ff */
[C---:B------:R-:W-:Y:S01]  /*5cc0*/  IMAD R4, R78.reuse, R8, RZ ;  /* 0x000000084e047224 */ /* 0x040fe200078e02ff */
[----:B------:R-:W-:Y:S01]  /*5cd0*/  SHF.R.S32.HI R84, RZ, 0x18, R84 ;  /* 0x00000018ff547819 */ /* 0x000fe20000011454 */
[----:B------:R-:W-:Y:S02]  /*5ce0*/  IMAD R5, R78, R9, RZ ;  /* 0x000000094e057224 */ /* 0x000fe400078e02ff */
[----:B------:R-:W-:Y:S01]  /*5cf0*/  IMAD R7, R81, R82, R7 ;  /* 0x0000005251077224 */ /* 0x000fe200078e0207 */
[----:B------:R-:W-:Y:S01]  /*5d00*/  PRMT R81, R102, 0x8880, RZ ;  /* 0x0000888066517816 */ /* 0x000fe200000000ff */
[----:B------:R-:W-:Y:S02]  /*5d10*/  IMAD R6, R78, R10, RZ ;  /* 0x0000000a4e067224 */ /* 0x000fe400078e02ff */
[-C--:B------:R-:W-:Y:S01]  /*5d20*/  IMAD R4, R83, R82.reuse, R4 ;  /* 0x0000005253047224 */ /* 0x080fe200078e0204 */
[----:B------:R-:W-:Y:S01]  /*5d30*/  I2IP.S8.S32.SAT R105, R7, R3, RZ ;  /* 0x0000000307697239 */ /* 0x000fe200000014ff */
[----:B------:R-:W-:Y:S01]  /*5d40*/  IMAD R5, R84, R82, R5 ;  /* 0x0000005254057224 */ /* 0x000fe200078e0205 */
[----:B------:R-:W-:Y:S01]  /*5d50*/  SHF.L.U32 R83, R102, 0x10, RZ ;  /* 0x0000001066537819 */ /* 0x000fe200000006ff */
[----:B------:R-:W-:Y:S01]  /*5d60*/  IMAD R11, R78, R11, RZ ;  /* 0x0000000b4e0b7224 */ /* 0x000fe200078e02ff */
[----:B------:R-:W-:Y:S01]  /*5d70*/  I2IP.S8.S32.SAT R104, R2, R0, R105 ;  /* 0x0000000002687239 */ /* 0x000fe20000001469 */
[----:B------:R-:W-:Y:S01]  /*5d80*/  IMAD R6, R85, R82, R6 ;  /* 0x0000005255067224 */ /* 0x000fe200078e0206 */
[----:B------:R-:W-:Y:S01]  /*5d90*/  SHF.R.S32.HI R83, RZ, 0x18, R83 ;  /* 0x00000018ff537819 */ /* 0x000fe20000011453 */
[----:B------:R-:W-:Y:S01]  /*5da0*/  IMAD R8, R78, R12, RZ ;  /* 0x0000000c4e087224 */ /* 0x000fe200078e02ff */
[----:B------:R-:W-:Y:S01]  /*5db0*/  SHF.L.U32 R85, R102, 0x8, RZ ;  /* 0x0000000866557819 */ /* 0x000fe200000006ff */
[----:B------:R-:W-:Y:S02]  /*5dc0*/  IMAD R9, R78, R13, RZ ;  /* 0x0000000d4e097224 */ /* 0x000fe400078e02ff */
[----:B------:R-:W-:Y:S01]  /*5dd0*/  IMAD R11, R86, R82, R11 ;  /* 0x00000052560b7224 */ /* 0x000fe200078e020b */
[----:B------:R-:W-:Y:S01]  /*5de0*/  SHF.R.S32.HI R85, RZ, 0x18, R85 ;  /* 0x00000018ff557819 */ /* 0x000fe20000011455 */
[C---:B------:R-:W-:Y:S01]  /*5df0*/  IMAD R10, R78.reuse, R14, RZ ;  /* 0x0000000e4e0a7224 */ /* 0x040fe200078e02ff */
[----:B------:R-:W-:Y:S01]  /*5e00*/  SHF.R.S32.HI R86, RZ, 0x18, R103 ;  /* 0x00000018ff567819 */ /* 0x000fe20000011467 */
[----:B------:R-:W-:Y:S01]  /*5e10*/  IMAD R8, R81, R82, R8 ;  /* 0x0000005251087224 */ /* 0x000fe200078e0208 */
[----:B------:R-:W-:Y:S01]  /*5e20*/  I2IP.S8.S32.SAT R106, R11, R6, RZ ;  /* 0x000000060b6a7239 */ /* 0x000fe200000014ff */
[----:B------:R-:W-:Y:S01]  /*5e30*/  IMAD R9, R83, R82, R9 ;  /* 0x0000005253097224 */ /* 0x000fe200078e0209 */
[C---:B------:R-:W-:Y:S01]  /*5e40*/  PRMT R83, R103.reuse, 0x8880, RZ ;  /* 0x0000888067537816 */ /* 0x040fe200000000ff */
[----:B------:R-:W-:Y:S01]  /*5e50*/  IMAD.U32 R84, R103, 0x10000, RZ ;  /* 0x0001000067547824 */ /* 0x000fe200078e00ff */
[----:B------:R-:W-:Y:S01]  /*5e60*/  I2IP.S8.S32.SAT R105, R5, R4, R106 ;  /* 0x0000000405697239 */ /* 0x000fe2000000146a */
[C---:B------:R-:W-:Y:S01]  /*5e70*/  IMAD R15, R78.reuse, R15, RZ ;  /* 0x0000000f4e0f7224 */ /* 0x040fe200078e02ff */
[----:B------:R-:W-:Y:S01]  /*5e80*/  SHF.R.S32.HI R81, RZ, 0x18, R102 ;  /* 0x00000018ff517819 */ /* 0x000fe20000011466 */
[----:B------:R-:W-:Y:S01]  /*5e90*/  IMAD R10, R85, R82, R10 ;  /* 0x00000052550a7224 */ /* 0x000fe200078e020a */
[----:B------:R-:W-:Y:S01]  /*5ea0*/  SHF.R.S32.HI R84, RZ, 0x18, R84 ;  /* 0x00000018ff547819 */ /* 0x000fe20000011454 */
[C---:B------:R-:W-:Y:S01]  /*5eb0*/  IMAD R12, R78.reuse, R16, RZ ;  /* 0x000000104e0c7224 */ /* 0x040fe200078e02ff */
[----:B------:R-:W-:Y:S01]  /*5ec0*/  SHF.L.U32 R85, R103, 0x8, RZ ;  /* 0x0000000867557819 */ /* 0x000fe200000006ff */
[----:B------:R-:W-:Y:S02]  /*5ed0*/  IMAD R13, R78, R17, RZ ;  /* 0x000000114e0d7224 */ /* 0x000fe400078e02ff */
[----:B------:R-:W-:Y:S01]  /*5ee0*/  IMAD R15, R81, R82, R15 ;  /* 0x00000052510f7224 */ /* 0x000fe200078e020f */
[----:B------:R-:W-:Y:S01]  /*5ef0*/  PRMT R81, R88, 0x8880, RZ ;  /* 0x0000888058517816 */ /* 0x000fe200000000ff */
[----:B------:R-:W-:Y:S01]  /*5f00*/  IMAD R14, R78, R18, RZ ;  /* 0x000000124e0e7224 */ /* 0x000fe200078e02ff */
[----:B------:R-:W-:Y:S01]  /*5f10*/  SHF.R.S32.HI R85, RZ, 0x18, R85 ;  /* 0x00000018ff557819 */ /* 0x000fe20000011455 */
[----:B------:R-:W-:Y:S01]  /*5f20*/  IMAD R12, R83, R82, R12 ;  /* 0x00000052530c7224 */ /* 0x000fe200078e020c */
[----:B------:R-:W-:Y:S01]  /*5f30*/  I2IP.S8.S32.SAT R106, R15, R10, RZ ;  /* 0x0000000a0f6a7239 */ /* 0x000fe200000014ff */
[----:B------:R-:W-:Y:S01]  /*5f40*/  IMAD R13, R84, R82, R13 ;  /* 0x00000052540d7224 */ /* 0x000fe200078e020d */
[----:B------:R-:W-:Y:S01]  /*5f50*/  SHF.L.U32 R83, R88, 0x10, RZ ;  /* 0x0000001058537819 */ /* 0x000fe200000006ff */
[C---:B------:R-:W-:Y:S01]  /*5f60*/  IMAD R19, R78.reuse, R19, RZ ;  /* 0x000000134e137224 */ /* 0x040fe200078e02ff */
[----:B------:R-:W-:Y:S01]  /*5f70*/  I2IP.S8.S32.SAT R106, R9, R8, R106 ;  /* 0x00000008096a7239 */ /* 0x000fe2000000146a */
[----:B------:R-:W-:Y:S01]  /*5f80*/  IMAD R14, R85, R82, R14 ;  /* 0x00000052550e7224 */ /* 0x000fe200078e020e */
[----:B------:R-:W-:Y:S01]  /*5f90*/  SHF.R.S32.HI R83, RZ, 0x18, R83 ;  /* 0x00000018ff537819 */ /* 0x000fe20000011453 */
[C---:B------:R-:W-:Y:S01]  /*5fa0*/  IMAD R16, R78.reuse, R20, RZ ;  /* 0x000000144e107224 */ /* 0x040fe200078e02ff */
[----:B------:R-:W-:Y:S01]  /*5fb0*/  SHF.L.U32 R84, R89, 0x10, RZ ;  /* 0x0000001059547819 */ /* 0x000fe200000006ff */
[----:B------:R-:W-:Y:S01]  /*5fc0*/  IMAD R17, R78, R21, RZ ;  /* 0x000000154e117224 */ /* 0x000fe200078e02ff */
[----:B------:R-:W-:Y:S01]  /*5fd0*/  SHF.L.U32 R85, R88, 0x8, RZ ;  /* 0x0000000858557819 */ /* 0x000fe200000006ff */
[----:B------:R-:W-:Y:S01]  /*5fe0*/  IMAD R19, R86, R82, R19 ;  /* 0x0000005256137224 */ /* 0x000fe200078e0213 */
[----:B------:R-:W-:Y:S01]  /*5ff0*/  SHF.R.S32.HI R84, RZ, 0x18, R84 ;  /* 0x00000018ff547819 */ /* 0x000fe20000011454 */
[C---:B------:R-:W-:Y:S01]  /*6000*/  IMAD R18, R78.reuse, R22, RZ ;  /* 0x000000164e127224 */ /* 0x040fe200078e02ff */
[----:B------:R-:W-:Y:S01]  /*6010*/  SHF.R.S32.HI R85, RZ, 0x18, R85 ;  /* 0x00000018ff557819 */ /* 0x000fe20000011455 */
[----:B------:R-:W-:Y:S01]  /*6020*/  IMAD R16, R81, R82, R16 ;  /* 0x0000005251107224 */ /* 0x000fe200078e0210 */
[----:B------:R-:W-:Y:S01]  /*6030*/  I2IP.S8.S32.SAT R107, R19, R14, RZ ;  /* 0x0000000e136b7239 */ /* 0x000fe200000014ff */
[-C--:B------:R-:W-:Y:S01]  /*6040*/  IMAD R17, R83, R82.reuse, R17 ;  /* 0x0000005253117224 */ /* 0x080fe200078e0211 */
[----:B------:R-:W-:Y:S01]  /*6050*/  PRMT R83, R89, 0x8880, RZ ;  /* 0x0000888059537816 */ /* 0x000fe200000000ff */
[C---:B------:R-:W-:Y:S01]  /*6060*/  IMAD R23, R78.reuse, R23, RZ ;  /* 0x000000174e177224 */ /* 0x040fe200078e02ff */
[----:B------:R-:W-:Y:S01]  /*6070*/  SHF.R.S32.HI R81, RZ, 0x18, R88 ;  /* 0x00000018ff517819 */ /* 0x000fe20000011458 */
[----:B------:R-:W-:Y:S01]  /*6080*/  IMAD R18, R85, R82, R18 ;  /* 0x0000005255127224 */ /* 0x000fe200078e0212 */
[----:B------:R-:W-:Y:S01]  /*6090*/  SHF.L.U32 R85, R89, 0x8, RZ ;  /* 0x0000000859557819 */ /* 0x000fe200000006ff */
[C---:B------:R-:W-:Y:S01]  /*60a0*/  IMAD R20, R78.reuse, R24, RZ ;  /* 0x000000184e147224 */ /* 0x040fe200078e02ff */
[----:B------:R-:W-:Y:S01]  /*60b0*/  I2IP.S8.S32.SAT R107, R13, R12, R107 ;  /* 0x0000000c0d6b7239 */ /* 0x000fe2000000146b */
[----:B------:R-:W-:Y:S01]  /*60c0*/  IMAD R21, R78, R25, RZ ;  /* 0x000000194e157224 */ /* 0x000fe200078e02ff */
[----:B------:R-:W-:Y:S01]  /*60d0*/  SHF.R.S32.HI R85, RZ, 0x18, R85 ;  /* 0x00000018ff557819 */ /* 0x000fe20000011455 */
[----:B------:R-:W-:Y:S01]  /*60e0*/  IMAD R23, R81, R82, R23 ;  /* 0x0000005251177224 */ /* 0x000fe200078e0217 */
[----:B------:R-:W-:Y:S01]  /*60f0*/  PRMT R81, R90, 0x8880, RZ ;  /* 0x000088805a517816 */ /* 0x000fe200000000ff */
[----:B------:R-:W-:Y:S01]  /*6100*/  IMAD R22, R78, R26, RZ ;  /* 0x0000001a4e167224 */ /* 0x000fe200078e02ff */
[----:B------:R1:W-:Y:S01]  /*6110*/  STS.128 [R153+UR49+0x8200], R104 ;  /* 0x0082006899007988 */ /* 0x0003e20008000c31 */
[----:B------:R-:W-:Y:S01]  /*6120*/  IMAD R20, R83, R82, R20 ;  /* 0x0000005253147224 */ /* 0x000fe200078e0214 */
[----:B------:R-:W-:Y:S01]  /*6130*/  I2IP.S8.S32.SAT R112, R23, R18, RZ ;  /* 0x0000001217707239 */ /* 0x000fe200000014ff */
[----:B------:R-:W-:Y:S01]  /*6140*/  IMAD R21, R84, R82, R21 ;  /* 0x0000005254157224 */ /* 0x000fe200078e0215 */
[----:B------:R-:W-:Y:S01]  /*6150*/  SHF.R.S32.HI R86, RZ, 0x18, R89 ;  /* 0x00000018ff567819 */ /* 0x000fe20000011459 */
[----:B------:R-:W-:Y:S01]  /*6160*/  IMAD.U32 R83, R90, 0x10000, RZ ;  /* 0x000100005a537824 */ /* 0x000fe200078e00ff */
[----:B------:R-:W-:Y:S01]  /*6170*/  I2IP.S8.S32.SAT R112, R17, R16, R112 ;  /* 0x0000001011707239 */ /* 0x000fe20000001470 */
[----:B------:R-:W-:Y:S01]  /*6180*/  IMAD R27, R78, R27, RZ ;  /* 0x0000001b4e1b7224 */ /* 0x000fe200078e02ff */
[----:B------:R-:W-:Y:S01]  /*6190*/  SHF.L.U32 R84, R91, 0x10, RZ ;  /* 0x000000105b547819 */ /* 0x000fe200000006ff */
[----:B------:R-:W-:Y:S01]  /*61a0*/  IMAD R22, R85, R82, R22 ;  /* 0x0000005255167224 */ /* 0x000fe200078e0216 */
[----:B------:R-:W-:Y:S01]  /*61b0*/  SHF.L.U32 R85, R90, 0x8, RZ ;  /* 0x000000085a557819 */ /* 0x000fe200000006ff */
[C---:B------:R-:W-:Y:S01]  /*61c0*/  IMAD R24, R78.reuse, R28, RZ ;  /* 0x0000001c4e187224 */ /* 0x040fe200078e02ff */
[----:B------:R-:W-:Y:S01]  /*61d0*/  SHF.R.S32.HI R83, RZ, 0x18, R83 ;  /* 0x00000018ff537819 */ /* 0x000fe20000011453 */
[----:B------:R-:W-:Y:S01]  /*61e0*/  IMAD R25, R78, R29, RZ ;  /* 0x0000001d4e197224 */ /* 0x000fe200078e02ff */
[----:B------:R-:W-:Y:S01]  /*61f0*/  SHF.R.S32.HI R84, RZ, 0x18, R84 ;  /* 0x00000018ff547819 */ /* 0x000fe20000011454 */
[----:B------:R-:W-:Y:S01]  /*6200*/  IMAD R27, R86, R82, R27 ;  /* 0x00000052561b7224 */ /* 0x000fe200078e021b */
[----:B------:R-:W-:Y:S01]  /*6210*/  SHF.R.S32.HI R85, RZ, 0x18, R85 ;  /* 0x00000018ff557819 */ /* 0x000fe20000011455 */
[C---:B------:R-:W-:Y:S01]  /*6220*/  IMAD R26, R78.reuse, R30, RZ ;  /* 0x0000001e4e1a7224 */ /* 0x040fe200078e02ff */
[----:B------:R-:W-:Y:S01]  /*6230*/  SHF.R.S32.HI R86, RZ, 0x18, R91 ;  /* 0x00000018ff567819 */ /* 0x000fe2000001145b */
[----:B------:R-:W-:Y:S01]  /*6240*/  IMAD R24, R81, R82, R24 ;  /* 0x0000005251187224 */ /* 0x000fe200078e0218 */
[----:B------:R-:W-:Y:S01]  /*6250*/  I2IP.S8.S32.SAT R113, R27, R22, RZ ;  /* 0x000000161b717239 */ /* 0x000fe200000014ff */
[----:B------:R-:W-:Y:S01]  /*6260*/  IMAD R25, R83, R82, R25 ;  /* 0x0000005253197224 */ /* 0x000fe200078e0219 */
[----:B------:R-:W-:Y:S01]  /*6270*/  SHF.R.S32.HI R81, RZ, 0x18, R90 ;  /* 0x00000018ff517819 */ /* 0x000fe2000001145a */
[C---:B------:R-:W-:Y:S01]  /*6280*/  IMAD R31, R78.reuse, R31, RZ ;  /* 0x0000001f4e1f7224 */ /* 0x040fe200078e02ff */
[----:B------:R-:W-:Y:S01]  /*6290*/  I2IP.S8.S32.SAT R113, R21, R20, R113 ;  /* 0x0000001415717239 */ /* 0x000fe20000001471 */
[----:B------:R-:W-:Y:S01]  /*62a0*/  IMAD R26, R85, R82, R26 ;  /* 0x00000052551a7224 */ /* 0x000fe200078e021a */
[C---:B------:R-:W-:Y:S01]  /*62b0*/  PRMT R83, R91.reuse, 0x8880, RZ ;  /* 0x000088805b537816 */ /* 0x040fe200000000ff */
[C---:B------:R-:W-:Y:S01]  /*62c0*/  IMAD R28, R78.reuse, R32, RZ ;  /* 0x000000204e1c7224 */ /* 0x040fe200078e02ff */
[----:B------:R-:W-:Y:S01]  /*62d0*/  SHF.L.U32 R85, R91, 0x8, RZ ;  /* 0x000000085b557819 */ /* 0x000fe200000006ff */
[C---:B------:R-:W-:Y:S02]  /*62e0*/  IMAD R29, R78.reuse, R33, RZ ;  /* 0x000000214e1d7224 */ /* 0x040fe400078e02ff */
[----:B------:R-:W-:Y:S01]  /*62f0*/  IMAD R31, R81, R82, R31 ;  /* 0x00000052511f7224 */ /* 0x000fe200078e021f */
[----:B------:R-:W-:Y:S01]  /*6300*/  SHF.R.S32.HI R85, RZ, 0x18, R85 ;  /* 0x00000018ff557819 */ /* 0x000fe20000011455 */
[----:B------:R-:W-:Y:S01]  /*6310*/  IMAD R30, R78, R34, RZ ;  /* 0x000000224e1e7224 */ /* 0x000fe200078e02ff */
[----:B------:R-:W-:Y:S01]  /*6320*/  PRMT R81, R92, 0x8880, RZ ;  /* 0x000088805c517816 */ /* 0x000fe200000000ff */
[----:B------:R-:W-:Y:S01]  /*6330*/  IMAD R28, R83, R82, R28 ;  /* 0x00000052531c7224 */ /* 0x000fe200078e021c */
[----:B------:R-:W-:Y:S01]  /*6340*/  I2IP.S8.S32.SAT R114, R31, R26, RZ ;  /* 0x0000001a1f727239 */ /* 0x000fe200000014ff */
[----:B------:R-:W-:Y:S01]  /*6350*/  IMAD R29, R84, R82, R29 ;  /* 0x00000052541d7224 */ /* 0x000fe200078e021d */
[----:B------:R-:W-:Y:S01]  /*6360*/  SHF.L.U32 R83, R92, 0x10, RZ ;  /* 0x000000105c537819 */ /* 0x000fe200000006ff */
[----:B------:R-:W-:Y:S01]  /*6370*/  IMAD R35, R78, R35, RZ ;  /* 0x000000234e237224 */ /* 0x000fe200078e02ff */
[----:B------:R-:W-:Y:S01]  /*6380*/  I2IP.S8.S32.SAT R114, R25, R24, R114 ;  /* 0x0000001819727239 */ /* 0x000fe20000001472 */
[----:B------:R-:W-:Y:S01]  /*6390*/  IMAD R30, R85, R82, R30 ;  /* 0x00000052551e7224 */ /* 0x000fe200078e021e */
[----:B------:R-:W-:Y:S01]  /*63a0*/  SHF.L.U32 R85, R92, 0x8, RZ ;  /* 0x000000085c557819 */ /* 0x000fe200000006ff */
[C---:B------:R-:W-:Y:S01]  /*63b0*/  IMAD R32, R78.reuse, R36, RZ ;  /* 0x000000244e207224 */ /* 0x040fe200078e02ff */
[----:B------:R-:W-:Y:S01]  /*63c0*/  SHF.R.S32.HI R83, RZ, 0x18, R83 ;  /* 0x00000018ff537819 */ /* 0x000fe20000011453 */
[----:B------:R-:W-:Y:S01]  /*63d0*/  IMAD R33, R78, R37, RZ ;  /* 0x000000254e217224 */ /* 0x000fe200078e02ff */
[----:B------:R-:W-:Y:S01]  /*63e0*/  SHF.R.S32.HI R85, RZ, 0x18, R85 ;  /* 0x00000018ff557819 */ /* 0x000fe20000011455 */
[----:B------:R-:W-:Y:S01]  /*63f0*/  IMAD R35, R86, R82, R35 ;  /* 0x0000005256237224 */ /* 0x000fe200078e0223 */
[----:B------:R-:W-:Y:S01]  /*6400*/  PRMT R84, R93, 0x8880, RZ ;  /* 0x000088805d547816 */ /* 0x000fe200000000ff */
[----:B------:R-:W-:Y:S01]  /*6410*/  IMAD R34, R78, R38, RZ ;  /* 0x000000264e227224 */ /* 0x000fe200078e02ff */
[----:B------:R-:W-:Y:S01]  /*6420*/  SHF.L.U32 R86, R96, 0x10, RZ ;  /* 0x0000001060567819 */ /* 0x000fe200000006ff */
[----:B------:R-:W-:Y:S01]  /*6430*/  IMAD R32, R81, R82, R32 ;  /* 0x0000005251207224 */ /* 0x000fe200078e0220 */
[----:B------:R-:W-:Y:S01]  /*6440*/  SHF.R.S32.HI R81, RZ, 0x18, R92 ;  /* 0x00000018ff517819 */ /* 0x000fe2000001145c */
[C---:B------:R-:W-:Y:S01]  /*6450*/  IMAD R39, R78.reuse, R39, RZ ;  /* 0x000000274e277224 */ /* 0x040fe200078e02ff */
[----:B------:R-:W-:Y:S01]  /*6460*/  I2IP.S8.S32.SAT R115, R35, R30, RZ ;  /* 0x0000001e23737239 */ /* 0x000fe200000014ff */
[-C--:B------:R-:W-:Y:S02]  /*6470*/  IMAD R33, R83, R82.reuse, R33 ;  /* 0x0000005253217224 */ /* 0x080fe400078e0221 */
[----:B------:R-:W-:Y:S01]  /*6480*/  IMAD R34, R85, R82, R34 ;  /* 0x0000005255227224 */ /* 0x000fe200078e0222 */
[----:B------:R-:W-:Y:S01]  /*6490*/  I2IP.S8.S32.SAT R115, R29, R28, R115 ;  /* 0x0000001c1d737239 */ /* 0x000fe20000001473 */
[C---:B------:R-:W-:Y:S01]  /*64a0*/  IMAD.U32 R83, R93.reuse, 0x10000, RZ ;  /* 0x000100005d537824 */ /* 0x040fe200078e00ff */
[----:B------:R-:W-:Y:S01]  /*64b0*/  SHF.L.U32 R85, R93, 0x8, RZ ;  /* 0x000000085d557819 */ /* 0x000fe200000006ff */
[----:B------:R-:W-:Y:S01]  /*64c0*/  IMAD R39, R81, R82, R39 ;  /* 0x0000005251277224 */ /* 0x000fe200078e0227 */
[----:B------:R-:W-:Y:S01]  /*64d0*/  MOV R81, R84 ;  /* 0x0000005400517202 */ /* 0x000fe20000000f00 */
[C---:B------:R-:W-:Y:S01]  /*64e0*/  IMAD R36, R78.reuse, R40, RZ ;  /* 0x000000284e247224 */ /* 0x040fe200078e02ff */
[----:B------:R-:W-:Y:S01]  /*64f0*/  SHF.R.S32.HI R83, RZ, 0x18, R83 ;  /* 0x00000018ff537819 */ /* 0x000fe20000011453 */
[C---:B------:R-:W-:Y:S01]  /*6500*/  IMAD R37, R78.reuse, R41, RZ ;  /* 0x000000294e257224 */ /* 0x040fe200078e02ff */
[----:B------:R-:W-:Y:S01]  /*6510*/  SHF.R.S32.HI R85, RZ, 0x18, R85 ;  /* 0x00000018ff557819 */ /* 0x000fe20000011455 */
[C---:B------:R-:W-:Y:S01]  /*6520*/  IMAD R38, R78.reuse, R42, RZ ;  /* 0x0000002a4e267224 */ /* 0x040fe200078e02ff */
[----:B------:R1:W-:Y:S01]  /*6530*/  STS.128 [R172+0x8200], R112 ;  /* 0x00820070ac007388 */ /* 0x0003e20000000c00 */
[----:B------:R-:W-:Y:S01]  /*6540*/  IMAD R36, R81, R82, R36 ;  /* 0x0000005251247224 */ /* 0x000fe200078e0224 */
[----:B------:R-:W-:Y:S01]  /*6550*/  I2IP.S8.S32.SAT R120, R39, R34, RZ ;  /* 0x0000002227787239 */ /* 0x000fe200000014ff */
[-C--:B------:R-:W-:Y:S01]  /*6560*/  IMAD R37, R83, R82.reuse, R37 ;  /* 0x0000005253257224 */ /* 0x080fe200078e0225 */
[----:B------:R-:W-:Y:S01]  /*6570*/  SHF.R.S32.HI R84, RZ, 0x18, R93 ;  /* 0x00000018ff547819 */ /* 0x000fe2000001145d */
[----:B------:R-:W-:Y:S01]  /*6580*/  IMAD R43, R78, R43, RZ ;  /* 0x0000002b4e2b7224 */ /* 0x000fe200078e02ff */
[C---:B------:R-:W-:Y:S01]  /*6590*/  SHF.L.U32 R83, R94.reuse, 0x10, RZ ;  /* 0x000000105e537819 */ /* 0x040fe200000006ff */
[----:B------:R-:W-:Y:S01]  /*65a0*/  IMAD R38, R85, R82, R38 ;  /* 0x0000005255267224 */ /* 0x000fe200078e0226 */
[----:B------:R-:W-:Y:S01]  /*65b0*/  PRMT R81, R94, 0x8880, RZ ;  /* 0x000088805e517816 */ /* 0x000fe200000000ff */
[----:B------:R-:W-:Y:S01]  /*65c0*/  IMAD R40, R78, R44, RZ ;  /* 0x0000002c4e287224 */ /* 0x000fe200078e02ff */
[----:B------:R-:W-:Y:S01]  /*65d0*/  SHF.L.U32 R85, R94, 0x8, RZ ;  /* 0x000000085e557819 */ /* 0x000fe200000006ff */
[----:B------:R-:W-:Y:S01]  /*65e0*/  IMAD R41, R78, R45, RZ ;  /* 0x0000002d4e297224 */ /* 0x000fe200078e02ff */
[----:B------:R-:W-:Y:S01]  /*65f0*/  SHF.R.S32.HI R83, RZ, 0x18, R83 ;  /* 0x00000018ff537819 */ /* 0x000fe20000011453 */
[----:B------:R-:W-:Y:S01]  /*6600*/  IMAD R43, R84, R82, R43 ;  /* 0x00000052542b7224 */ /* 0x000fe200078e022b */
[----:B------:R-:W-:Y:S01]  /*6610*/  SHF.R.S32.HI R85, RZ, 0x18, R85 ;  /* 0x00000018ff557819 */ /* 0x000fe20000011455 */
[C---:B------:R-:W-:Y:S01]  /*6620*/  IMAD R42, R78.reuse, R46, RZ ;  /* 0x0000002e4e2a7224 */ /* 0x040fe200078e02ff */
[----:B------:R-:W-:Y:S01]  /*6630*/  I2IP.S8.S32.SAT R120, R33, R32, R120 ;  /* 0x0000002021787239 */ /* 0x000fe20000001478 */
[----:B------:R-:W-:Y:S01]  /*6640*/  IMAD R40, R81, R82, R40 ;  /* 0x0000005251287224 */ /* 0x000fe200078e0228 */
[----:B------:R-:W-:Y:S01]  /*6650*/  SHF.R.S32.HI R84, RZ, 0x18, R94 ;  /* 0x00000018ff547819 */ /* 0x000fe2000001145e */
[----:B------:R-:W-:Y:S01]  /*6660*/  IMAD R47, R78, R47, RZ ;  /* 0x0000002f4e2f7224 */ /* 0x000fe200078e02ff */
[----:B------:R-:W-:Y:S01]  /*6670*/  I2IP.S8.S32.SAT R121, R43, R38, RZ ;  /* 0x000000262b797239 */ /* 0x000fe200000014ff */
[-C--:B------:R-:W-:Y:S01]  /*6680*/  IMAD R41, R83, R82.reuse, R41 ;  /* 0x0000005253297224 */ /* 0x080fe200078e0229 */
[----:B------:R-:W-:Y:S01]  /*6690*/  PRMT R81, R95, 0x8880, RZ ;  /* 0x000088805f517816 */ /* 0x000fe200000000ff */
[-C--:B------:R-:W-:Y:S01]  /*66a0*/  IMAD R42, R85, R82.reuse, R42 ;  /* 0x00000052552a7224 */ /* 0x080fe200078e022a */
[----:B------:R-:W-:Y:S01]  /*66b0*/  SHF.L.U32 R83, R95, 0x10, RZ ;  /* 0x000000105f537819 */ /* 0x000fe200000006ff */
[----:B------:R-:W-:Y:S01]  /*66c0*/  IMAD R47, R84, R82, R47 ;  /* 0x00000052542f7224 */ /* 0x000fe200078e022f */
[----:B------:R-:W-:Y:S01]  /*66d0*/  I2IP.S8.S32.SAT R121, R37, R36, R121 ;  /* 0x0000002425797239 */ /* 0x000fe20000001479 */
[C---:B------:R-:W-:Y:S01]  /*66e0*/  IMAD R44, R78.reuse, R48, RZ ;  /* 0x000000304e2c7224 */ /* 0x040fe200078e02ff */
[----:B------:R-:W-:Y:S01]  /*66f0*/  SHF.R.S32.HI R83, RZ, 0x18, R83 ;  /* 0x00000018ff537819 */ /* 0x000fe20000011453 */
[----:B------:R-:W-:Y:S01]  /*6700*/  IMAD.SHL.U32 R84, R95, 0x100, RZ ;  /* 0x000001005f547824 */ /* 0x000fe200078e00ff */
[----:B------:R-:W-:Y:S01]  /*6710*/  I2IP.S8.S32.SAT R122, R47, R42, RZ ;  /* 0x0000002a2f7a7239 */ /* 0x000fe200000014ff */
[----:B------:R-:W-:Y:S01]  /*6720*/  IMAD R45, R78, R49, RZ ;  /* 0x000000314e2d7224 */ /* 0x000fe200078e02ff */
[----:B------:R-:W-:Y:S01]  /*6730*/  PRMT R85, R96, 0x8880, RZ ;  /* 0x0000888060557816 */ /* 0x000fe200000000ff */
[----:B------:R-:W-:Y:S01]  /*6740*/  IMAD R44, R81, R82, R44 ;  /* 0x00000052512c7224 */ /* 0x000fe200078e022c */
[----:B------:R-:W-:Y:S01]  /*6750*/  SHF.R.S32.HI R81, RZ, 0x18, R84 ;  /* 0x00000018ff517819 */ /* 0x000fe20000011454 */
[C---:B------:R-:W-:Y:S01]  /*6760*/  IMAD R46, R78.reuse, R50, RZ ;  /* 0x000000324e2e7224 */ /* 0x040fe200078e02ff */
[----:B------:R-:W-:Y:S01]  /*6770*/  I2IP.S8.S32.SAT R122, R41, R40, R122 ;  /* 0x00000028297a7239 */ /* 0x000fe2000000147a */
[----:B------:R-:W-:Y:S01]  /*6780*/  IMAD R45, R83, R82, R45 ;  /* 0x00000052532d7224 */ /* 0x000fe200078e022d */
[----:B------:R-:W-:Y:S01]  /*6790*/  SHF.R.S32.HI R83, RZ, 0x18, R95 ;  /* 0x00000018ff537819 */ /* 0x000fe2000001145f */
[----:B------:R-:W-:Y:S01]  /*67a0*/  IMAD R51, R78, R51, RZ ;  /* 0x000000334e337224 */ /* 0x000fe200078e02ff */
[----:B------:R-:W-:Y:S01]  /*67b0*/  SHF.L.U32 R84, R96, 0x8, RZ ;  /* 0x0000000860547819 */ /* 0x000fe200000006ff */
[C---:B------:R-:W-:Y:S02]  /*67c0*/  IMAD R48, R78.reuse, R52, RZ ;  /* 0x000000344e307224 */ /* 0x040fe400078e02ff */
[-C--:B------:R-:W-:Y:S01]  /*67d0*/  IMAD R46, R81, R82.reuse, R46 ;  /* 0x00000052512e7224 */ /* 0x080fe200078e022e */
[----:B------:R-:W-:Y:S01]  /*67e0*/  SHF.R.S32.HI R81, RZ, 0x18, R86 ;  /* 0x00000018ff517819 */ /* 0x000fe20000011456 */
[C---:B------:R-:W-:Y:S01]  /*67f0*/  IMAD R49, R78.reuse, R53, RZ ;  /* 0x000000354e317224 */ /* 0x040fe200078e02ff */
[----:B------:R-:W-:Y:S01]  /*6800*/  SHF.R.S32.HI R86, RZ, 0x18, R99 ;  /* 0x00000018ff567819 */ /* 0x000fe20000011463 */
[----:B------:R-:W-:Y:S01]  /*6810*/  IMAD R51, R83, R82, R51 ;  /* 0x0000005253337224 */ /* 0x000fe200078e0233 */
[----:B------:R-:W-:Y:S01]  /*6820*/  SHF.R.S32.HI R83, RZ, 0x18, R84 ;  /* 0x00000018ff537819 */ /* 0x000fe20000011454 */
[C---:B------:R-:W-:Y:S01]  /*6830*/  IMAD R50, R78.reuse, R54, RZ ;  /* 0x000000364e327224 */ /* 0x040fe200078e02ff */
[----:B------:R-:W-:Y:S01]  /*6840*/  SHF.R.S32.HI R84, RZ, 0x18, R96 ;  /* 0x00000018ff547819 */ /* 0x000fe20000011460 */
[----:B------:R-:W-:Y:S01]  /*6850*/  IMAD R48, R85, R82, R48 ;  /* 0x0000005255307224 */ /* 0x000fe200078e0230 */
[----:B------:R-:W-:Y:S01]  /*6860*/  I2IP.S8.S32.SAT R123, R51, R46, RZ ;  /* 0x0000002e337b7239 */ /* 0x000fe200000014ff */
[C---:B------:R-:W-:Y:S01]  /*6870*/  IMAD R55, R78.reuse, R55, RZ ;  /* 0x000000374e377224 */ /* 0x040fe200078e02ff */
[----:B------:R-:W-:Y:S01]  /*6880*/  SHF.L.U32 R85, R97, 0x10, RZ ;  /* 0x0000001061557819 */ /* 0x000fe200000006ff */
[----:B------:R-:W-:Y:S01]  /*6890*/  IMAD R49, R81, R82, R49 ;  /* 0x0000005251317224 */ /* 0x000fe200078e0231 */
[----:B------:R-:W-:Y:S01]  /*68a0*/  PRMT R81, R97, 0x8880, RZ ;  /* 0x0000888061517816 */ /* 0x000fe200000000ff */
[----:B------:R-:W-:Y:S01]  /*68b0*/  IMAD R52, R78, R56, RZ ;  /* 0x000000384e347224 */ /* 0x000fe200078e02ff */
[----:B------:R-:W-:Y:S01]  /*68c0*/  I2IP.S8.S32.SAT R123, R45, R44, R123 ;  /* 0x0000002c2d7b7239 */ /* 0x000fe2000000147b */
[-C--:B------:R-:W-:Y:S01]  /*68d0*/  IMAD R50, R83, R82.reuse, R50 ;  /* 0x0000005253327224 */ /* 0x080fe200078e0232 */
[----:B------:R-:W-:Y:S01]  /*68e0*/  SHF.R.S32.HI R83, RZ, 0x18, R85 ;  /* 0x00000018ff537819 */ /* 0x000fe20000011455 */
[-C--:B------:R-:W-:Y:S01]  /*68f0*/  IMAD R55, R84, R82.reuse, R55 ;  /* 0x0000005254377224 */ /* 0x080fe200078e0237 */
[----:B------:R-:W-:Y:S01]  /*6900*/  PRMT R85, R98, 0x8880, RZ ;  /* 0x0000888062557816 */ /* 0x000fe200000000ff */
[----:B------:R-:W-:Y:S01]  /*6910*/  IMAD R52, R81, R82, R52 ;  /* 0x0000005251347224 */ /* 0x000fe200078e0234 */
[----:B------:R-:W-:Y:S01]  /*6920*/  SHF.L.U32 R81, R97, 0x8, RZ ;  /* 0x0000000861517819 */ /* 0x000fe200000006ff */
[C---:B------:R-:W-:Y:S01]  /*6930*/  IMAD R53, R78.reuse, R57, RZ ;  /* 0x000000394e357224 */ /* 0x040fe200078e02ff */
[----:B------:R1:W-:Y:S01]  /*6940*/  STS.128 [R171+0x8200], R120 ;  /* 0x00820078ab007388 */ /* 0x0003e20000000c00 */
[----:B------:R-:W-:Y:S01]  /*6950*/  IMAD R54, R78, R58, RZ ;  /* 0x0000003a4e367224 */ /* 0x000fe200078e02ff */
[----:B------:R-:W-:Y:S01]  /*6960*/  SHF.R.S32.HI R81, RZ, 0x18, R81 ;  /* 0x00000018ff517819 */ /* 0x000fe20000011451 */
[----:B------:R-:W-:Y:S01]  /*6970*/  IMAD R53, R83, R82, R53 ;  /* 0x0000005253357224 */ /* 0x000fe200078e0235 */
[----:B------:R-:W-:Y:S01]  /*6980*/  SHF.L.U32 R84, R98, 0x10, RZ ;  /* 0x0000001062547819 */ /* 0x000fe200000006ff */
[C---:B------:R-:W-:Y:S01]  /*6990*/  IMAD R59, R78.reuse, R59, RZ ;  /* 0x0000003b4e3b7224 */ /* 0x040fe200078e02ff */
[----:B------:R-:W-:Y:S01]  /*69a0*/  SHF.R.S32.HI R83, RZ, 0x18, R97 ;  /* 0x00000018ff537819 */ /* 0x000fe20000011461 */
[C---:B------:R-:W-:Y:S01]  /*69b0*/  IMAD R56, R78.reuse, R60, RZ ;  /* 0x0000003c4e387224 */ /* 0x040fe200078e02ff */
[----:B------:R-:W-:Y:S01]  /*69c0*/  I2IP.S8.S32.SAT R124, R55, R50, RZ ;  /* 0x00000032377c7239 */ /* 0x000fe200000014ff */
[----:B------:R-:W-:Y:S01]  /*69d0*/  IMAD R54, R81, R82, R54 ;  /* 0x0000005251367224 */ /* 0x000fe200078e0236 */
[----:B------:R-:W-:Y:S01]  /*69e0*/  SHF.R.S32.HI R84, RZ, 0x18, R84 ;  /* 0x00000018ff547819 */ /* 0x000fe20000011454 */
[----:B------:R-:W-:Y:S01]  /*69f0*/  IMAD R57, R78, R61, RZ ;  /* 0x0000003d4e397224 */ /* 0x000fe200078e02ff */
[----:B------:R-:W-:Y:S01]  /*6a00*/  I2IP.S8.S32.SAT R124, R49, R48, R124 ;  /* 0x00000030317c7239 */ /* 0x000fe2000000147c */
[-C--:B------:R-:W-:Y:S01]  /*6a10*/  IMAD R59, R83, R82.reuse, R59 ;  /* 0x00000052533b7224 */ /* 0x080fe200078e023b */
[----:B------:R-:W-:Y:S01]  /*6a20*/  PRMT R83, R99, 0x8880, RZ ;  /* 0x0000888063537816 */ /* 0x000fe200000000ff */
[-C--:B------:R-:W-:Y:S01]  /*6a30*/  IMAD R56, R85, R82.reuse, R56 ;  /* 0x0000005255387224 */ /* 0x080fe200078e0238 */
[----:B------:R-:W-:Y:S01]  /*6a40*/  SHF.R.S32.HI R81, RZ, 0x18, R98 ;  /* 0x00000018ff517819 */ /* 0x000fe20000011462 */
[----:B------:R-:W-:Y:S01]  /*6a50*/  IMAD R57, R84, R82, R57 ;  /* 0x0000005254397224 */ /* 0x000fe200078e0239 */
[----:B------:R-:W-:Y:S01]  /*6a60*/  I2IP.S8.S32.SAT R125, R59, R54, RZ ;  /* 0x000000363b7d7239 */ /* 0x000fe200000014ff */
[C---:B------:R-:W-:Y:S01]  /*6a70*/  IMAD R58, R78.reuse, R62, RZ ;  /* 0x0000003e4e3a7224 */ /* 0x040fe200078e02ff */
[C---:B------:R-:W-:Y:S01]  /*6a80*/  SHF.L.U32 R85, R99.reuse, 0x8, RZ ;  /* 0x0000000863557819 */ /* 0x040fe200000006ff */
[----:B------:R-:W-:Y:S01]  /*6a90*/  IMAD.U32 R84, R99, 0x10000, RZ ;  /* 0x0001000063547824 */ /* 0x000fe200078e00ff */
[----:B------:R-:W-:Y:S01]  /*6aa0*/  I2IP.S8.S32.SAT R125, R53, R52, R125 ;  /* 0x00000034357d7239 */ /* 0x000fe2000000147d */
[C---:B------:R-:W-:Y:S01]  /*6ab0*/  IMAD R63, R78.reuse, R63, RZ ;  /* 0x0000003f4e3f7224 */ /* 0x040fe200078e02ff */
[----:B------:R-:W-:Y:S01]  /*6ac0*/  SHF.R.S32.HI R85, RZ, 0x18, R85 ;  /* 0x00000018ff557819 */ /* 0x000fe20000011455 */
[C---:B------:R-:W-:Y:S01]  /*6ad0*/  IMAD R60, R78.reuse, R64, RZ ;  /* 0x000000404e3c7224 */ /* 0x040fe200078e02ff */
[----:B------:R-:W-:Y:S01]  /*6ae0*/  SHF.R.S32.HI R84, RZ, 0x18, R84 ;  /* 0x00000018ff547819 */ /* 0x000fe20000011454 */
[-C--:B------:R-:W-:Y:S02]  /*6af0*/  IMAD R58, R87, R82.reuse, R58 ;  /* 0x00000052573a7224 */ /* 0x080fe400078e023a */
[C---:B------:R-:W-:Y:S02]  /*6b00*/  IMAD R61, R78.reuse, R65, RZ ;  /* 0x000000414e3d7224 */ /* 0x040fe400078e02ff */
[-C--:B------:R-:W-:Y:S02]  /*6b10*/  IMAD R63, R81, R82.reuse, R63 ;  /* 0x00000052513f7224 */ /* 0x080fe400078e023f */
[----:B------:R-:W-:Y:S02]  /*6b20*/  IMAD R60, R83, R82, R60 ;  /* 0x00000052533c7224 */ /* 0x000fe400078e023c */
[----:B------:R-:W-:Y:S01]  /*6b30*/  IMAD R62, R78, R66, RZ ;  /* 0x000000424e3e7224 */ /* 0x000fe200078e02ff */
[----:B------:R-:W-:Y:S01]  /*6b40*/  I2IP.S8.S32.SAT R126, R63, R58, RZ ;  /* 0x0000003a3f7e7239 */ /* 0x000fe200000014ff */
[----:B------:R-:W-:Y:S02]  /*6b50*/  IMAD R61, R84, R82, R61 ;  /* 0x00000052543d7224 */ /* 0x000fe400078e023d */
[----:B------:R-:W-:Y:S01]  /*6b60*/  IMAD R67, R78, R67, RZ ;  /* 0x000000434e437224 */ /* 0x000fe200078e02ff */
[----:B------:R-:W-:Y:S01]  /*6b70*/  I2IP.S8.S32.SAT R126, R57, R56, R126 ;  /* 0x00000038397e7239 */ /* 0x000fe2000000147e */
[-C--:B------:R-:W-:Y:S02]  /*6b80*/  IMAD R62, R85, R82.reuse, R62 ;  /* 0x00000052553e7224 */ /* 0x080fe400078e023e */
[----:B------:R-:W-:Y:S05]  /*6b90*/  IMAD R67, R86, R82, R67 ;  /* 0x0000005256437224 */ /* 0x000fea00078e0243 */
[----:B------:R-:W-:Y:S04]  /*6ba0*/  I2IP.S8.S32.SAT R127, R67, R62, RZ ;  /* 0x0000003e437f7239 */ /* 0x000fe800000014ff */
[----:B------:R-:W-:Y:S05]  /*6bb0*/  I2IP.S8.S32.SAT R127, R61, R60, R127 ;  /* 0x0000003c3d7f7239 */ /* 0x000fea000000147f */
[----:B------:R1:W-:Y:S01]  /*6bc0*/  STS.128 [R170+0x8200], R124 ;  /* 0x0082007caa007388 */ /* 0x0003e20000000c00 */
[----:B------:R-:W-:Y:S01]  /*6bd0*/  @!PT LDS RZ, [RZ] ;  /* 0x00000000fffff984 */ /* 0x000fe20000000800 */
[----:B------:R-:W-:Y:S01]  /*6be0*/  @!PT LDS RZ, [RZ] ;  /* 0x00000000fffff984 */ /* 0x000fe20000000800 */
[----:B------:R-:W-:Y:S01]  /*6bf0*/  @!PT LDS RZ, [RZ] ;  /* 0x00000000fffff984 */ /* 0x000fe20000000800 */
[----:B------:R-:W-:Y:S01]  /*6c00*/  @!PT LDS RZ, [RZ] ;  /* 0x00000000fffff984 */ /* 0x000fe20000000800 */
[----:B------:R2:W-:Y:S07]  /*6c10*/  MEMBAR.ALL.CTA ;  /* 0x0000000000007992 */ /* 0x0005ee0000008000 */
[----:B--2---:R-:W2:Y:S02]  /*6c20*/  FENCE.VIEW.ASYNC.S ;  /* 0x00000000000073c6 */ /* 0x004ea40000000000 */
[----:B--2---:R-:W-:Y:S06]  /*6c30*/  BAR.SYNC.DEFER_BLOCKING 0x1, 0x80 ;  /* 0x0042000000007b1d */ /* 0x004fec0000010000 */
[----:B------:R-:W-:Y:S05]  /*6c40*/  @P0 BRA `(.L_x_98) ;  /* 0x0000000000280947 */ /* 0x000fea0003800000 */
[----:B------:R-:W-:Y:S02]  /*6c50*/  UIADD3 UR4, UPT, UPT, UR49, 0x8200, URZ ;  /* 0x0000820031047890 */ /* 0x000fe4000fffe0ff */
[----:B------:R-:W-:Y:S01]  /*6c60*/  UIADD3 UR6, UP0, UPT, UR52, 0x680, URZ ;  /* 0x0000068034067890 */ /* 0x000fe2000ff1e0ff */
[----:B------:R-:W-:Y:S03]  /*6c70*/  UMOV UR43, UR36 ;  /* 0x00000024002b7c82 */ /* 0x000fe60008000000 */
[----:B------:R-:W-:Y:S01]  /*6c80*/  MOV R166, UR4 ;  /* 0x0000000400a67c02 */ /* 0x000fe20008000f00 */
[----:B------:R-:W-:Y:S03]  /*6c90*/  UIADD3.X UR7, UPT, UPT, URZ, UR53, URZ, UP0, !UPT ;  /* 0x00000035ff077290 */ /* 0x000fe600087fe4ff */
[----:B------:R-:W-:Y:S11]  /*6ca0*/  R2UR UR40, R166 ;  /* 0x00000000a62872ca */ /* 0x000ff600000e0000 */
[----:B------:R-:W-:Y:S02]  /*6cb0*/  @!UPT UIADD3 URZ, UPT, UPT, URZ, URZ, URZ ;  /* 0x000000fffffff290 */ /* 0x000fe4000fffe0ff */
[----:B------:R2:W-:Y:S01]  /*6cc0*/  UTMASTG.3D [UR40], [UR6] ;  /* 0x00000028060073b5 */ /* 0x0005e20008010000 */
[----:B------:R0:W-:Y:S01]  /*6cd0*/  UTMACMDFLUSH ;  /* 0x00000000000079b7 */ /* 0x0001e20000000000 */
[----:B--2---:R-:W-:Y:S04]  /*6ce0*/  DEPBAR.LE SB0, 0x1 ;  /* 0x000080400000791a */ /* 0x004fe80000000000 */
.L_x_98:
[----:B------:R-:W-:Y:S05]  /*6cf0*/  BSYNC.RECONVERGENT B0 ;  /* 0x0000000000007941 */ /* 0x000fea0003800200 */
.L_x_97:
[----:B------:R-:W-:Y:S06]  /*6d00*/  BAR.SYNC.DEFER_BLOCKING 0x1, 0x80 ;  /* 0x0042000000007b1d */ /* 0x000fec0000010000 */
[----:B------:R-:W2:Y:S01]  /*6d10*/  @P6 SYNCS.PHASECHK.TRANS64.TRYWAIT P0, [R118+URZ+0x50], R119 ;  /* 0x00005077760065a7 */ /* 0x000ea200080011ff */
[----:B------:R-:W-:Y:S01]  /*6d20*/  BSSY B1, `(.L_x_99) ;  /* 0x0000023000017945 */ /* 0x000fe20003800000 */
[----:B--2---:R-:W-:Y:S03]  /*6d30*/  @P6 SEL R109, RZ, 0x1, !P0 ;  /* 0x00000001ff6d6807 */ /* 0x004fe60004000000 */
[----:B------:R-:W-:Y:S05]  /*6d40*/  @!P6 BRA `(.L_x_100) ;  /* 0x000000000080e947 */ /* 0x000fea0003800000 */
[----:B------:R-:W-:Y:S01]  /*6d50*/  ISETP.NE.AND P1, PT, R110, RZ, PT ;  /* 0x000000ff6e00720c */ /* 0x000fe20003f25270 */
[----:B------:R-:W-:Y:S01]  /*6d60*/  BSSY B0, `(.L_x_101) ;  /* 0x000000a000007945 */ /* 0x000fe20003800000 */
[----:B------:R-:W-:Y:S11]  /*6d70*/  ISETP.NE.AND P0, PT, R109, RZ, PT ;  /* 0x000000ff6d00720c */ /* 0x000ff60003f05270 */
[----:B------:R-:W-:Y:S04]  /*6d80*/  @P1 IMAD R5, R160, 0x2000, R111 ;  /* 0x00002000a0051824 */ /* 0x000fe800078e026f */
[--C-:B------:R-:W-:Y:S01]  /*6d90*/  @P1 IMAD.IADD R4, R165, 0x1, R5.reuse ;  /* 0x00000001a5041824 */ /* 0x100fe200078e0205 */
[----:B------:R-:W-:Y:S01]  /*6da0*/  @P1 IADD3 R2, PT, PT, R164, R5, RZ ;  /* 0x00000005a4021210 */ /* 0x000fe20007ffe0ff */
[----:B------:R-:W-:Y:S01]  /*6db0*/  @P1 IMAD.IADD R0, R116, 0x1, R5 ;  /* 0x0000000174001824 */ /* 0x000fe200078e0205 */
[----:B------:R-:W-:Y:S06]  /*6dc0*/  @P0 BRA `(.L_x_102) ;  /* 0x00000000000c0947 */ /* 0x000fec0003800000 */
[----:B------:R-:W-:Y:S04]  /*6dd0*/  SHF.L.U32 R3, R159, 0x1f, RZ ;  /* 0x0000001f9f037819 */ /* 0x000fe800000006ff */
[----:B------:R-:W2:Y:S02]  /*6de0*/  SYNCS.PHASECHK.TRANS64.TRYWAIT P0, [R118+URZ+0x50], R3 ;  /* 0x00005003760075a7 */ /* 0x000ea400080011ff */
[----:B--2---:R-:W-:Y:S05]  /*6df0*/  @!P0 BRA `(.L_x_103) ;  /* 0x0000004c00188947 */ /* 0x004fea0003800000 */
.L_x_102:
[----:B------:R-:W-:Y:S05]  /*6e00*/  BSYNC B0 ;  /* 0x0000000000007941 */ /* 0x000fea0003800000 */
.L_x_101:
[----:B------:R-:W-:Y:S01]  /*6e10*/  ISETP.NE.AND P0, PT, R110, RZ, PT ;  /* 0x000000ff6e00720c */ /* 0x000fe20003f05270 */
[----:B--2---:R-:W-:Y:S02]  /*6e20*/  VIADD R118, R118, 0x70 ;  /* 0x0000007076767836 */ /* 0x004fe40000000000 */
[----:B------:R-:W-:Y:S02]  /*6e30*/  IMAD.U32 R3, RZ, RZ, UR37 ;  /* 0x00000025ff037e24 */ /* 0x000fe4000f8e00ff */
[----:B------:R-:W-:Y:S03]  /*6e40*/  VIADD R160, R160, 0x1 ;  /* 0x00000001a0a07836 */ /* 0x000fe60000000000 */
[----:B------:R-:W-:Y:S05]  /*6e50*/  PRMT R3, R3, 0x654, R118 ;  /* 0x0000065403037816 */ /* 0x000fea0000000076 */
[----:B------:R2:W3:Y:S04]  /*6e60*/  @P0 LDS.128 R100, [R5+0x200] ;  /* 0x0002000005640984 */ /* 0x0004e80000000c00 */
[----:B------:R2:W4:Y:S04]  /*6e70*/  @P0 LDS.128 R88, [R4+0x200] ;  /* 0x0002000004580984 */ /* 0x0005280000000c00 */
        /* <DEDUP_REMOVED lines=9> */
[----:B------:R-:W-:Y:S02]  /*6f10*/  SEL R6, RZ, 0x1, P0 ;  /* 0x00000001ff067807 */ /* 0x000fe40000000000 */
[----:B------:R-:W-:Y:S02]  /*6f20*/  SEL R160, R160, RZ, P0 ;  /* 0x000000ffa0a07207 */ /* 0x000fe40000000000 */
[----:B------:R-:W-:Y:S01]  /*6f30*/  LOP3.LUT R159, R159, R6, RZ, 0x3c, !PT ;  /* 0x000000069f9f7212 */ /* 0x000fe200078e3cff */
[----:B-----5:R2:W-:Y:S06]  /*6f40*/  SYNCS.ARRIVE.TRANS64.RED.A1T0 RZ, [R3+URZ], RZ ;  /* 0x000000ff03ff79a7 */ /* 0x0205ec00081004ff */
.L_x_100:
[----:B------:R-:W-:Y:S05]  /*6f50*/  BSYNC B1 ;  /* 0x0000000000017941 */ /* 0x000fea0003800000 */
.L_x_99:
[----:B--2---:R-:W-:Y:S05]  /*6f60*/  VIADD R3, R80, 0x40 ;  /* 0x0000004050037836 */ /* 0x004fea0000000000 */
[----:B------:R-:W-:Y:S04]  /*6f70*/  SHF.R.U32.HI R3, RZ, 0x15, R3 ;  /* 0x00000015ff037819 */ /* 0x000fe80000011603 */
[----:B------:R-:W-:Y:S11]  /*6f80*/  LOP3.LUT P0, RZ, R3, 0x3, R154, 0x48, !PT ;  /* 0x0000000303ff7812 */ /* 0x000ff6000780489a */
[----:B------:R-:W-:Y:S02]  /*6f90*/  @!UPT UIADD3 URZ, UPT, UPT, URZ, URZ, URZ ;  /* 0x000000fffffff290 */ /* 0x000fe4000fffe0ff */
[----:B------:R-:W-:Y:S05]  /*6fa0*/  @!P0 BRA `(.L_x_104) ;  /* 0x0000000000408947 */ /* 0x000fea0003800000 */
[----:B------:R-:W2:Y:S01]  /*6fb0*/  LDCU.64 UR8, c[0x4][0x78] ;  /* 0x01000f00ff0877ac */ /* 0x000ea20008000a00 */
[----:B------:R-:W-:Y:S01]  /*6fc0*/  MOV R3, 0x0 ;  /* 0x0000000000037802 */ /* 0x000fe20000000f00 */
[----:B------:R-:W-:Y:S02]  /*6fd0*/  HFMA2 R12, -RZ, RZ, 0, 5.9604644775390625e-08 ;  /* 0x00000001ff0c7431 */ /* 0x000fe400000001ff */
[----:B------:R-:W-:Y:S02]  /*6fe0*/  IMAD.MOV.U32 R8, RZ, RZ, 0x192 ;  /* 0x00000192ff087424 */ /* 0x000fe400078e00ff */
[----:B------:R-:W-:Y:S01]  /*6ff0*/  IMAD.MOV.U32 R13, RZ, RZ, RZ ;  /* 0x000000ffff0d7224 */ /* 0x000fe200078e00ff */
[----:B------:R-:W5:Y:S01]  /*7000*/  LDCU.64 UR6, c[0x4][0x80] ;  /* 0x01001000ff0677ac */ /* 0x000f620008000a00 */
[----:B------:R-:W1:Y:S01]  /*7010*/  LDC.64 R2, c[0x4][R3] ;  /* 0x0100000003027b82 */ /* 0x000e620000000a00 */
[----:B------:R-:W3:Y:S01]  /*7020*/  LDCU.64 UR4, c[0x4][0x18] ;  /* 0x01000300ff0477ac */ /* 0x000ee20008000a00 */
[----:B--2---:R-:W-:Y:S01]  /*7030*/  MOV R5, UR9 ;  /* 0x0000000900057c02 */ /* 0x004fe20008000f00 */
[----:B------:R-:W-:Y:S01]  /*7040*/  IMAD.U32 R4, RZ, RZ, UR8 ;  /* 0x00000008ff047e24 */ /* 0x000fe2000f8e00ff */
[----:B-----5:R-:W-:Y:S01]  /*7050*/  MOV R7, UR7 ;  /* 0x0000000700077c02 */ /* 0x020fe20008000f00 */
[----:B------:R-:W-:Y:S01]  /*7060*/  IMAD.U32 R6, RZ, RZ, UR6 ;  /* 0x00000006ff067e24 */ /* 0x000fe2000f8e00ff */
[----:B---3--:R-:W-:Y:S01]  /*7070*/  MOV R11, UR5 ;  /* 0x00000005000b7c02 */ /* 0x008fe20008000f00 */
[----:B------:R-:W-:Y:S02]  /*7080*/  IMAD.U32 R10, RZ, RZ, UR4 ;  /* 0x00000004ff0a7e24 */ /* 0x000fe4000f8e00ff */
[----:B------:R-:W-:Y:S07]  /*7090*/  LEPC R20, `(.L_x_104) ;  /* 0x000000001014794e */ /* 0x000fee0000000000 */
[----:B-1--4-:R-:W-:Y:S05]  /*70a0*/  CALL.ABS.NOINC R2 ;  /* 0x0000000002007343 */ /* 0x012fea0003c00000 */
.L_x_104:
[----:B------:R-:W-:Y:S05]  /*70b0*/  WARPSYNC.ALL ;  /* 0x0000000000007948 */ /* 0x000fea0003800000 */
[----:B------:R-:W-:Y:S01]  /*70c0*/  R2UR UR4, R80 ;  /* 0x00000000500472ca */ /* 0x000fe200000e0000 */
[----:B------:R-:W-:Y:S01]  /*70d0*/  BSSY.RECONVERGENT B0, `(.L_x_105) ;  /* 0x000011c000007945 */ /* 0x000fe20003800200 */
[C---:B---3--:R-:W-:Y:S02]  /*70e0*/  PRMT R81, R100.reuse, 0x8880, RZ ;  /* 0x0000888064517816 */ /* 0x048fe400000000ff */
[C---:B------:R-:W-:Y:S02]  /*70f0*/  SHF.L.U32 R84, R100.reuse, 0x8, RZ ;  /* 0x0000000864547819 */ /* 0x040fe400000006ff */
[----:B------:R-:W-:Y:S02]  /*7100*/  SHF.L.U32 R83, R100, 0x10, RZ ;  /* 0x0000001064537819 */ /* 0x000fe400000006ff */
[----:B------:R-:W-:Y:S02]  /*7110*/  SHF.R.S32.HI R84, RZ, 0x18, R84 ;  /* 0x00000018ff547819 */ /* 0x000fe40000011454 */
[----:B------:R-:W-:Y:S02]  /*7120*/  SHF.R.S32.HI R83, RZ, 0x18, R83 ;  /* 0x00000018ff537819 */ /* 0x000fe40000011453 */
[----:B------:R-:W-:Y:S01]  /*7130*/  ISETP.NE.AND P0, PT, R167, RZ, PT ;  /* 0x000000ffa700720c */ /* 0x000fe20003f05270 */
[----:B------:R-:W2:Y:S01]  /*7140*/  LDTM.x64 R4, tmem[UR4+0x40] ;  /* 0x00004004000479ee */ /* 0x000ea20008340000 */
[----:B------:R-:W-:Y:S01]  /*7150*/  ISETP.NE.AND P6, PT, R117, RZ, PT ;  /* 0x000000ff7500720c */ /* 0x000fe20003fc5270 */
[C---:B--2---:R-:W-:Y:S02]  /*7160*/  IMAD R0, R78.reuse, R4, RZ ;  /* 0x000000044e007224 */ /* 0x044fe400078e02ff */
[C---:B------:R-:W-:Y:S02]  /*7170*/  IMAD R3, R78.reuse, R6, RZ ;  /* 0x000000064e037224 */ /* 0x040fe400078e02ff */
[C---:B------:R-:W-:Y:S02]  /*7180*/  IMAD R4, R78.reuse, R8, RZ ;  /* 0x000000084e047224 */ /* 0x040fe400078e02ff */
[C---:B------:R-:W-:Y:S02]  /*7190*/  IMAD R6, R78.reuse, R10, RZ ;  /* 0x0000000a4e067224 */ /* 0x040fe400078e02ff */
[C---:B------:R-:W-:Y:S02]  /*71a0*/  IMAD R2, R78.reuse, R5, RZ ;  /* 0x000000054e027224 */ /* 0x040fe400078e02ff */
[C---:B------:R-:W-:Y:S02]  /*71b0*/  IMAD R8, R78.reuse, R12, RZ ;  /* 0x0000000c4e087224 */ /* 0x040fe400078e02ff */
[C---:B------:R-:W-:Y:S02]  /*71c0*/  IMAD R10, R78.reuse, R14, RZ ;  /* 0x0000000e4e0a7224 */ /* 0x040fe400078e02ff */
[C---:B------:R-:W-:Y:S02]  /*71d0*/  IMAD R5, R78.reuse, R9, RZ ;  /* 0x000000094e057224 */ /* 0x040fe400078e02ff */
[----:B------:R-:W-:Y:S01]  /*71e0*/  IMAD R0, R81, R82, R0 ;  /* 0x0000005251007224 */ /* 0x000fe200078e0200 */
[----:B------:R-:W-:Y:S01]  /*71f0*/  SHF.L.U32 R81, R101, 0x8, RZ ;  /* 0x0000000865517819 */ /* 0x000fe200000006ff */
[C---:B------:R-:W-:Y:S02]  /*7200*/  IMAD R12, R78.reuse, R16, RZ ;  /* 0x000000104e0c7224 */ /* 0x040fe400078e02ff */
[C---:B------:R-:W-:Y:S01]  /*7210*/  IMAD R14, R78.reuse, R18, RZ ;  /* 0x000000124e0e7224 */ /* 0x040fe200078e02ff */
[----:B------:R-:W-:Y:S01]  /*7220*/  SHF.R.S32.HI R81, RZ, 0x18, R81 ;  /* 0x00000018ff517819 */ /* 0x000fe20000011451 */
[C---:B------:R-:W-:Y:S02]  /*7230*/  IMAD R9, R78.reuse, R13, RZ ;  /* 0x0000000d4e097224 */ /* 0x040fe400078e02ff */
[C---:B------:R-:W-:Y:S02]  /*7240*/  IMAD R16, R78.reuse, R20, RZ ;  /* 0x000000144e107224 */ /* 0x040fe400078e02ff */
[C---:B------:R-:W-:Y:S02]  /*7250*/  IMAD R18, R78.reuse, R22, RZ ;  /* 0x000000164e127224 */ /* 0x040fe400078e02ff */
[C---:B------:R-:W-:Y:S02]  /*7260*/  IMAD R13, R78.reuse, R17, RZ ;  /* 0x000000114e0d7224 */ /* 0x040fe400078e02ff */
[C---:B------:R-:W-:Y:S02]  /*7270*/  IMAD R20, R78.reuse, R24, RZ ;  /* 0x000000184e147224 */ /* 0x040fe400078e02ff */
[C---:B------:R-:W-:Y:S02]  /*7280*/  IMAD R22, R78.reuse, R26, RZ ;  /* 0x0000001a4e167224 */ /* 0x040fe400078e02ff */
[----:B------:R-:W-:Y:S01]  /*7290*/  IMAD R2, R83, R82, R2 ;  /* 0x0000005253027224 */ /* 0x000fe200078e0202 */
[----:B------:R-:W-:Y:S01]  /*72a0*/  SHF.R.S32.HI R83, RZ, 0x18, R101 ;  /* 0x00000018ff537819 */ /* 0x000fe20000011465 */
[C---:B------:R-:W-:Y:S02]  /*72b0*/  IMAD R17, R78.reuse, R21, RZ ;  /* 0x000000154e117224 */ /* 0x040fe400078e02ff */
[C---:B------:R-:W-:Y:S02]  /*72c0*/  IMAD R24, R78.reuse, R28, RZ ;  /* 0x0000001c4e187224 */ /* 0x040fe400078e02ff */
[C---:B------:R-:W-:Y:S02]  /*72d0*/  IMAD R26, R78.reuse, R30, RZ ;  /* 0x0000001e4e1a7224 */ /* 0x040fe400078e02ff */
[C---:B------:R-:W-:Y:S02]  /*72e0*/  IMAD R21, R78.reuse, R25, RZ ;  /* 0x000000194e157224 */ /* 0x040fe400078e02ff */
[C---:B------:R-:W-:Y:S02]  /*72f0*/  IMAD R28, R78.reuse, R32, RZ ;  /* 0x000000204e1c7224 */ /* 0x040fe400078e02ff */
[----:B------:R-:W-:Y:S02]  /*7300*/  IMAD R30, R78, R34, RZ ;  /* 0x000000224e1e7224 */ /* 0x000fe400078e02ff */
[----:B------:R-:W-:Y:S02]  /*7310*/  IMAD R3, R84, R82, R3 ;  /* 0x0000005254037224 */ /* 0x000fe400078e0203 */
[C---:B------:R-:W-:Y:S02]  /*7320*/  IMAD R25, R78.reuse, R29, RZ ;  /* 0x0000001d4e197224 */ /* 0x040fe400078e02ff */
        /* <DEDUP_REMOVED lines=14> */
[C---:B------:R-:W-:Y:S01]  /*7410*/  IMAD R60, R78.reuse, R64, RZ ;  /* 0x000000404e3c7224 */ /* 0x040fe200078e02ff */
[----:B------:R-:W-:Y:S01]  /*7420*/  SHF.R.S32.HI R64, RZ, 0x18, R100 ;  /* 0x00000018ff407819 */ /* 0x000fe20000011464 */
[C---:B------:R-:W-:Y:S02]  /*7430*/  IMAD R34, R78.reuse, R38, RZ ;  /* 0x000000264e227224 */ /* 0x040fe400078e02ff */
[C---:B------:R-:W-:Y:S02]  /*7440*/  IMAD R38, R78.reuse, R42, RZ ;  /* 0x0000002a4e267224 */ /* 0x040fe400078e02ff */
[C---:B------:R-:W-:Y:S02]  /*7450*/  IMAD R57, R78.reuse, R61, RZ ;  /* 0x0000003d4e397224 */ /* 0x040fe400078e02ff */
[C---:B------:R-:W-:Y:S01]  /*7460*/  IMAD R61, R78.reuse, R65, RZ ;  /* 0x000000414e3d7224 */ /* 0x040fe200078e02ff */
[C---:B------:R-:W-:Y:S01]  /*7470*/  PRMT R65, R101.reuse, 0x8880, RZ ;  /* 0x0000888065417816 */ /* 0x040fe200000000ff */
[C---:B------:R-:W-:Y:S02]  /*7480*/  IMAD R42, R78.reuse, R46, RZ ;  /* 0x0000002e4e2a7224 */ /* 0x040fe400078e02ff */
[C---:B------:R-:W-:Y:S02]  /*7490*/  IMAD R46, R78.reuse, R50, RZ ;  /* 0x000000324e2e7224 */ /* 0x040fe400078e02ff */
[C---:B------:R-:W-:Y:S02]  /*74a0*/  IMAD R51, R78.reuse, R51, RZ ;  /* 0x000000334e337224 */ /* 0x040fe400078e02ff */
[C---:B------:R-:W-:Y:S02]  /*74b0*/  IMAD R50, R78.reuse, R54, RZ ;  /* 0x000000364e327224 */ /* 0x040fe400078e02ff */
[C---:B------:R-:W-:Y:S02]  /*74c0*/  IMAD R54, R78.reuse, R58, RZ ;  /* 0x0000003a4e367224 */ /* 0x040fe400078e02ff */
[C---:B------:R-:W-:Y:S02]  /*74d0*/  IMAD R58, R78.reuse, R62, RZ ;  /* 0x0000003e4e3a7224 */ /* 0x040fe400078e02ff */
[C---:B------:R-:W-:Y:S01]  /*74e0*/  IMAD R62, R78.reuse, R66, RZ ;  /* 0x000000424e3e7224 */ /* 0x040fe200078e02ff */
[----:B------:R-:W-:Y:S01]  /*74f0*/  SHF.L.U32 R66, R101, 0x10, RZ ;  /* 0x0000001065427819 */ /* 0x000fe200000006ff */
[C---:B------:R-:W-:Y:S02]  /*7500*/  IMAD R7, R78.reuse, R7, RZ ;  /* 0x000000074e077224 */ /* 0x040fe400078e02ff */
[----:B------:R-:W-:Y:S01]  /*7510*/  IMAD R11, R78, R11, RZ ;  /* 0x0000000b4e0b7224 */ /* 0x000fe200078e02ff */
[----:B------:R-:W-:Y:S01]  /*7520*/  SHF.R.S32.HI R66, RZ, 0x18, R66 ;  /* 0x00000018ff427819 */ /* 0x000fe20000011442 */
[-C--:B------:R-:W-:Y:S01]  /*7530*/  IMAD R7, R64, R82.reuse, R7 ;  /* 0x0000005240077224 */ /* 0x080fe200078e0207 */
[C---:B------:R-:W-:Y:S01]  /*7540*/  PRMT R64, R102.reuse, 0x8880, RZ ;  /* 0x0000888066407816 */ /* 0x040fe200000000ff */
[-C--:B------:R-:W-:Y:S01]  /*7550*/  IMAD R4, R65, R82.reuse, R4 ;  /* 0x0000005241047224 */ /* 0x080fe200078e0204 */
[----:B------:R-:W-:Y:S01]  /*7560*/  SHF.L.U32 R65, R102, 0x10, RZ ;  /* 0x0000001066417819 */ /* 0x000fe200000006ff */
[-C--:B------:R-:W-:Y:S02]  /*7570*/  IMAD R5, R66, R82.reuse, R5 ;  /* 0x0000005242057224 */ /* 0x080fe400078e0205 */
[-C--:B------:R-:W-:Y:S01]  /*7580*/  IMAD R6, R81, R82.reuse, R6 ;  /* 0x0000005251067224 */ /* 0x080fe200078e0206 */
[----:B------:R-:W-:Y:S01]  /*7590*/  I2IP.S8.S32.SAT R81, R7, R3, RZ ;  /* 0x0000000307517239 */ /* 0x000fe200000014ff */
[----:B------:R-:W-:Y:S01]  /*75a0*/  IMAD R11, R83, R82, R11 ;  /* 0x00000052530b7224 */ /* 0x000fe200078e020b */
[----:B------:R-:W-:Y:S01]  /*75b0*/  SHF.L.U32 R7, R102, 0x8, RZ ;  /* 0x0000000866077819 */ /* 0x000fe200000006ff */
[C---:B------:R-:W-:Y:S01]  /*75c0*/  IMAD R15, R78.reuse, R15, RZ ;  /* 0x0000000f4e0f7224 */ /* 0x040fe200078e02ff */
[----:B------:R-:W-:Y:S01]  /*75d0*/  MOV R3, R64 ;  /* 0x0000004000037202 */ /* 0x000fe20000000f00 */
[C---:B------:R-:W-:Y:S01]  /*75e0*/  IMAD R19, R78.reuse, R19, RZ ;  /* 0x000000134e137224 */ /* 0x040fe200078e02ff */
[----:B------:R-:W-:Y:S01]  /*75f0*/  I2IP.S8.S32.SAT R11, R11, R6, RZ ;  /* 0x000000060b0b7239 */ /* 0x000fe200000014ff */
[C---:B------:R-:W-:Y:S01]  /*7600*/  IMAD R23, R78.reuse, R23, RZ ;  /* 0x000000174e177224 */ /* 0x040fe200078e02ff */
[----:B------:R-:W-:Y:S01]  /*7610*/  SHF.R.S32.HI R6, RZ, 0x18, R65 ;  /* 0x00000018ff067819 */ /* 0x000fe20000011441 */
[----:B------:R-:W-:Y:S01]  /*7620*/  IMAD R8, R3, R82, R8 ;  /* 0x0000005203087224 */ /* 0x000fe200078e0208 */
[----:B------:R-:W-:Y:S01]  /*7630*/  SHF.R.S32.HI R7, RZ, 0x18, R7 ;  /* 0x00000018ff077819 */ /* 0x000fe20000011407 */
[----:B------:R-:W-:Y:S01]  /*7640*/  IMAD R27, R78, R27, RZ ;  /* 0x0000001b4e1b7224 */ /* 0x000fe200078e02ff */
[----:B------:R-:W-:Y:S01]  /*7650*/  I2IP.S8.S32.SAT R84, R2, R0, R81 ;  /* 0x0000000002547239 */ /* 0x000fe20000001451 */
[-C--:B------:R-:W-:Y:S01]  /*7660*/  IMAD R9, R6, R82.reuse, R9 ;  /* 0x0000005206097224 */ /* 0x080fe200078e0209 */
[----:B------:R-:W-:Y:S01]  /*7670*/  SHF.L.U32 R2, R103, 0x10, RZ ;  /* 0x0000001067027819 */ /* 0x000fe200000006ff */
[----:B------:R-:W-:Y:S01]  /*7680*/  IMAD R10, R7, R82, R10 ;  /* 0x00000052070a7224 */ /* 0x000fe200078e020a */
[----:B------:R-:W-:Y:S01]  /*7690*/  SHF.R.S32.HI R0, RZ, 0x18, R102 ;  /* 0x00000018ff007819 */ /* 0x000fe20000011466 */
[C---:B------:R-:W-:Y:S01]  /*76a0*/  IMAD R31, R78.reuse, R31, RZ ;  /* 0x0000001f4e1f7224 */ /* 0x040fe200078e02ff */
[----:B------:R-:W-:Y:S01]  /*76b0*/  I2IP.S8.S32.SAT R85, R5, R4, R11 ;  /* 0x0000000405557239 */ /* 0x000fe2000000140b */
[----:B------:R-:W-:Y:S01]  /*76c0*/  IMAD R35, R78, R35, RZ ;  /* 0x000000234e237224 */ /* 0x000fe200078e02ff */
[C---:B------:R-:W-:Y:S01]  /*76d0*/  PRMT R3, R103.reuse, 0x8880, RZ ;  /* 0x0000888067037816 */ /* 0x040fe200000000ff */
[-C--:B------:R-:W-:Y:S01]  /*76e0*/  IMAD R15, R0, R82.reuse, R15 ;  /* 0x00000052000f7224 */ /* 0x080fe200078e020f */
[----:B------:R-:W-:Y:S01]  /*76f0*/  SHF.L.U32 R5, R103, 0x8, RZ ;  /* 0x0000000867057819 */ /* 0x000fe200000006ff */
[C---:B------:R-:W-:Y:S01]  /*7700*/  IMAD R39, R78.reuse, R39, RZ ;  /* 0x000000274e277224 */ /* 0x040fe200078e02ff */
[----:B------:R-:W-:Y:S01]  /*7710*/  SHF.R.S32.HI R2, RZ, 0x18, R2 ;  /* 0x00000018ff027819 */ /* 0x000fe20000011402 */
[-C--:B------:R-:W-:Y:S01]  /*7720*/  IMAD R12, R3, R82.reuse, R12 ;  /* 0x00000052030c7224 */ /* 0x080fe200078e020c */
[----:B------:R-:W-:Y:S01]  /*7730*/  SHF.R.S32.HI R5, RZ, 0x18, R5 ;  /* 0x00000018ff057819 */ /* 0x000fe20000011405 */
[----:B------:R-:W-:Y:S01]  /*7740*/  IMAD R43, R78, R43, RZ ;  /* 0x0000002b4e2b7224 */ /* 0x000fe200078e02ff */
[----:B------:R-:W-:Y:S01]  /*7750*/  SHF.R.S32.HI R4, RZ, 0x18, R103 ;  /* 0x00000018ff047819 */ /* 0x000fe20000011467 */
[-C--:B------:R-:W-:Y:S01]  /*7760*/  IMAD R13, R2, R82.reuse, R13 ;  /* 0x00000052020d7224 */ /* 0x080fe200078e020d */
[C---:B----4-:R-:W-:Y:S01]  /*7770*/  SHF.L.U32 R0, R88.reuse, 0x10, RZ ;  /* 0x0000001058007819 */ /* 0x050fe200000006ff */
[-C--:B------:R-:W-:Y:S01]  /*7780*/  IMAD R14, R5, R82.reuse, R14 ;  /* 0x00000052050e7224 */ /* 0x080fe200078e020e */
[C---:B------:R-:W-:Y:S01]  /*7790*/  PRMT R3, R88.reuse, 0x8880, RZ ;  /* 0x0000888058037816 */ /* 0x040fe200000000ff */
[----:B------:R-:W-:Y:S01]  /*77a0*/  IMAD.SHL.U32 R2, R88, 0x100, RZ ;  /* 0x0000010058027824 */ /* 0x000fe200078e00ff */
[----:B------:R-:W-:Y:S01]  /*77b0*/  SHF.R.S32.HI R0, RZ, 0x18, R0 ;  /* 0x00000018ff007819 */ /* 0x000fe20000011400 */
[-C--:B------:R-:W-:Y:S01]  /*77c0*/  IMAD R19, R4, R82.reuse, R19 ;  /* 0x0000005204137224 */ /* 0x080fe200078e0213 */
[----:B------:R-:W-:Y:S01]  /*77d0*/  SHF.L.U32 R4, R89, 0x10, RZ ;  /* 0x0000001059047819 */ /* 0x000fe200000006ff */
[-C--:B------:R-:W-:Y:S01]  /*77e0*/  IMAD R16, R3, R82.reuse, R16 ;  /* 0x0000005203107224 */ /* 0x080fe200078e0210 */
[----:B------:R-:W-:Y:S01]  /*77f0*/  SHF.R.S32.HI R5, RZ, 0x18, R2 ;  /* 0x00000018ff057819 */ /* 0x000fe20000011402 */
[-C--:B------:R-:W-:Y:S01]  /*7800*/  IMAD R17, R0, R82.reuse, R17 ;  /* 0x0000005200117224 */ /* 0x080fe200078e0211 */
[----:B------:R-:W-:Y:S01]  /*7810*/  SHF.R.S32.HI R0, RZ, 0x18, R88 ;  /* 0x00000018ff007819 */ /* 0x000fe20000011458 */
[----:B------:R-:W-:Y:S01]  /*7820*/  IMAD R47, R78, R47, RZ ;  /* 0x0000002f4e2f7224 */ /* 0x000fe200078e02ff */
[----:B------:R-:W-:Y:S01]  /*7830*/  PRMT R3, R89, 0x8880, RZ ;  /* 0x0000888059037816 */ /* 0x000fe200000000ff */
[-C--:B------:R-:W-:Y:S01]  /*7840*/  IMAD R18, R5, R82.reuse, R18 ;  /* 0x0000005205127224 */ /* 0x080fe200078e0212 */
[----:B------:R-:W-:Y:S01]  /*7850*/  SHF.L.U32 R2, R89, 0x8, RZ ;  /* 0x0000000859027819 */ /* 0x000fe200000006ff */
[-C--:B------:R-:W-:Y:S01]  /*7860*/  IMAD R23, R0, R82.reuse, R23 ;  /* 0x0000005200177224 */ /* 0x080fe200078e0217 */
[----:B------:R-:W-:Y:S01]  /*7870*/  SHF.R.S32.HI R0, RZ, 0x18, R4 ;  /* 0x00000018ff007819 */ /* 0x000fe20000011404 */
[-C--:B------:R-:W-:Y:S01]  /*7880*/  IMAD R20, R3, R82.reuse, R20 ;  /* 0x0000005203147224 */ /* 0x080fe200078e0214 */
[----:B------:R-:W-:Y:S01]  /*7890*/  SHF.R.S32.HI R5, RZ, 0x18, R2 ;  /* 0x00000018ff057819 */ /* 0x000fe20000011402 */
[----:B------:R-:W-:Y:S01]  /*78a0*/  IMAD R55, R78, R55, RZ ;  /* 0x000000374e377224 */ /* 0x000fe200078e02ff */
[----:B------:R-:W-:Y:S01]  /*78b0*/  SHF.R.S32.HI R2, RZ, 0x18, R89 ;  /* 0x00000018ff027819 */ /* 0x000fe20000011459 */
[-C--:B------:R-:W-:Y:S01]  /*78c0*/  IMAD R21, R0, R82.reuse, R21 ;  /* 0x0000005200157224 */ /* 0x080fe200078e0215 */
[C---:B------:R-:W-:Y:S01]  /*78d0*/  SHF.L.U32 R0, R90.reuse, 0x10, RZ ;  /* 0x000000105a007819 */ /* 0x040fe200000006ff */
[-C--:B------:R-:W-:Y:S01]  /*78e0*/  IMAD R22, R5, R82.reuse, R22 ;  /* 0x0000005205167224 */ /* 0x080fe200078e0216 */
[----:B------:R-:W-:Y:S01]  /*78f0*/  PRMT R3, R90, 0x8880, RZ ;  /* 0x000088805a037816 */ /* 0x000fe200000000ff */
        /* <DEDUP_REMOVED lines=9> */
[----:B------:R-:W-:Y:S01]  /*7990*/  SHF.L.U32 R0, R91, 0x10, RZ ;  /* 0x000000105b007819 */ /* 0x000fe200000006ff */
[-C--:B------:R-:W-:Y:S01]  /*79a0*/  IMAD R26, R5, R82.reuse, R26 ;  /* 0x00000052051a7224 */ /* 0x080fe200078e021a */
[C---:B------:R-:W-:Y:S01]  /*79b0*/  PRMT R3, R91.reuse, 0x8880, RZ ;  /* 0x000088805b037816 */ /* 0x040fe200000000ff */
[-C--:B------:R-:W-:Y:S01]  /*79c0*/  IMAD R31, R2, R82.reuse, R31 ;  /* 0x00000052021f7224 */ /* 0x080fe200078e021f */
[----:B------:R-:W-:Y:S01]  /*79d0*/  SHF.L.U32 R2, R91, 0x8, RZ ;  /* 0x000000085b027819 */ /* 0x000fe200000006ff */
[----:B------:R-:W-:Y:S01]  /*79e0*/  IMAD R67, R78, R67, RZ ;  /* 0x000000434e437224 */ /* 0x000fe200078e02ff */
[----:B------:R-:W-:Y:S01]  /*79f0*/  SHF.R.S32.HI R0, RZ, 0x18, R0 ;  /* 0x00000018ff007819 */ /* 0x000fe20000011400 */
[-C--:B------:R-:W-:Y:S01]  /*7a00*/  IMAD R28, R3, R82.reuse, R28 ;  /* 0x00000052031c7224 */ /* 0x080fe200078e021c */
[----:B------:R-:W-:Y:S02]  /*7a10*/  SHF.R.S32.HI R5, RZ, 0x18, R2 ;  /* 0x00000018ff057819 */ /* 0x000fe40000011402 */
[----:B------:R-:W-:Y:S01]  /*7a20*/  SHF.R.S32.HI R2, RZ, 0x18, R91 ;  /* 0x00000018ff027819 */ /* 0x000fe2000001145b */
[-C--:B------:R-:W-:Y:S01]  /*7a30*/  IMAD R29, R0, R82.reuse, R29 ;  /* 0x00000052001d7224 */ /* 0x080fe200078e021d */
[C---:B-1----:R-:W-:Y:S01]  /*7a40*/  PRMT R3, R92.reuse, 0x8880, RZ ;  /* 0x000088805c037816 */ /* 0x042fe200000000ff */
[----:B------:R-:W-:Y:S01]  /*7a50*/  IMAD.U32 R0, R92, 0x10000, RZ ;  /* 0x000100005c007824 */ /* 0x000fe200078e00ff */
[----:B------:R-:W-:Y:S01]  /*7a60*/  SHF.L.U32 R4, R93, 0x10, RZ ;  /* 0x000000105d047819 */ /* 0x000fe200000006ff */
[----:B------:R-:W-:Y:S01]  /*7a70*/  IMAD R30, R5, R82, R30 ;  /* 0x00000052051e7224 */ /* 0x000fe200078e021e */
[----:B------:R-:W-:Y:S01]  /*7a80*/  I2IP.S8.S32.SAT R10, R15, R10, RZ ;  /* 0x0000000a0f0a7239 */ /* 0x000fe200000014ff */
[-C--:B------:R-:W-:Y:S01]  /*7a90*/  IMAD R35, R2, R82.reuse, R35 ;  /* 0x0000005202237224 */ /* 0x080fe200078e0223 */
[----:B------:R-:W-:Y:S01]  /*7aa0*/  SHF.L.U32 R2, R92, 0x8, RZ ;  /* 0x000000085c027819 */ /* 0x000fe200000006ff */
[-C--:B------:R-:W-:Y:S01]  /*7ab0*/  IMAD R32, R3, R82.reuse, R32 ;  /* 0x0000005203207224 */ /* 0x080fe200078e0220 */
[----:B------:R-:W-:Y:S02]  /*7ac0*/  SHF.R.S32.HI R0, RZ, 0x18, R0 ;  /* 0x00000018ff007819 */ /* 0x000fe40000011400 */
[----:B------:R-:W-:Y:S02]  /*7ad0*/  SHF.R.S32.HI R5, RZ, 0x18, R2 ;  /* 0x00000018ff057819 */ /* 0x000fe40000011402 */
[----:B------:R-:W-:Y:S01]  /*7ae0*/  PRMT R3, R93, 0x8880, RZ ;  /* 0x000088805d037816 */ /* 0x000fe200000000ff */
[-C--:B------:R-:W-:Y:S01]  /*7af0*/  IMAD R33, R0, R82.reuse, R33 ;  /* 0x0000005200217224 */ /* 0x080fe200078e0221 */
[----:B------:R-:W-:Y:S01]  /*7b00*/  SHF.R.S32.HI R0, RZ, 0x18, R92 ;  /* 0x00000018ff007819 */ /* 0x000fe2000001145c */
[----:B------:R-:W-:Y:S01]  /*7b10*/  IMAD R34, R5, R82, R34 ;  /* 0x0000005205227224 */ /* 0x000fe200078e0222 */
[----:B------:R-:W-:Y:S02]  /*7b20*/  SHF.L.U32 R2, R93, 0x8, RZ ;  /* 0x000000085d027819 */ /* 0x000fe400000006ff */
[----:B------:R-:W-:Y:S01]  /*7b30*/  I2IP.S8.S32.SAT R14, R19, R14, RZ ;  /* 0x0000000e130e7239 */ /* 0x000fe200000014ff */
[-C--:B------:R-:W-:Y:S01]  /*7b40*/  IMAD R39, R0, R82.reuse, R39 ;  /* 0x0000005200277224 */ /* 0x080fe200078e0227 */
[----:B------:R-:W-:Y:S01]  /*7b50*/  SHF.R.S32.HI R0, RZ, 0x18, R4 ;  /* 0x00000018ff007819 */ /* 0x000fe20000011404 */
[-C--:B------:R-:W-:Y:S01]  /*7b60*/  IMAD R36, R3, R82.reuse, R36 ;  /* 0x0000005203247224 */ /* 0x080fe200078e0224 */
[----:B------:R-:W-:Y:S02]  /*7b70*/  SHF.R.S32.HI R5, RZ, 0x18, R2 ;  /* 0x00000018ff057819 */ /* 0x000fe40000011402 */
[----:B------:R-:W-:Y:S01]  /*7b80*/  SHF.L.U32 R2, R94, 0x10, RZ ;  /* 0x000000105e027819 */ /* 0x000fe200000006ff */
[-C--:B------:R-:W-:Y:S01]  /*7b90*/  IMAD R37, R0, R82.reuse, R37 ;  /* 0x0000005200257224 */ /* 0x080fe200078e0225 */
[----:B------:R-:W-:Y:S01]  /*7ba0*/  SHF.R.S32.HI R0, RZ, 0x18, R93 ;  /* 0x00000018ff007819 */ /* 0x000fe2000001145d */
[-C--:B------:R-:W-:Y:S01]  /*7bb0*/  IMAD R38, R5, R82.reuse, R38 ;  /* 0x0000005205267224 */ /* 0x080fe200078e0226 */
[C---:B------:R-:W-:Y:S02]  /*7bc0*/  PRMT R3, R94.reuse, 0x8880, RZ ;  /* 0x000088805e037816 */ /* 0x040fe400000000ff */
[----:B------:R-:W-:Y:S01]  /*7bd0*/  SHF.L.U32 R5, R94, 0x8, RZ ;  /* 0x000000085e057819 */ /* 0x000fe200000006ff */
[-C--:B------:R-:W-:Y:S01]  /*7be0*/  IMAD R43, R0, R82.reuse, R43 ;  /* 0x00000052002b7224 */ /* 0x080fe200078e022b */
[----:B------:R-:W-:Y:S01]  /*7bf0*/  SHF.R.S32.HI R2, RZ, 0x18, R2 ;  /* 0x00000018ff027819 */ /* 0x000fe20000011402 */
[-C--:B------:R-:W-:Y:S01]  /*7c00*/  IMAD R40, R3, R82.reuse, R40 ;  /* 0x0000005203287224 */ /* 0x080fe200078e0228 */
[----:B------:R-:W-:Y:S02]  /*7c10*/  SHF.R.S32.HI R5, RZ, 0x18, R5 ;  /* 0x00000018ff057819 */ /* 0x000fe40000011405 */
[----:B------:R-:W-:Y:S01]  /*7c20*/  SHF.R.S32.HI R4, RZ, 0x18, R94 ;  /* 0x00000018ff047819 */ /* 0x000fe2000001145e */
[-C--:B------:R-:W-:Y:S01]  /*7c30*/  IMAD R41, R2, R82.reuse, R41 ;  /* 0x0000005202297224 */ /* 0x080fe200078e0229 */
[----:B------:R-:W-:Y:S01]  /*7c40*/  SHF.L.U32 R0, R95, 0x10, RZ ;  /* 0x000000105f007819 */ /* 0x000fe200000006ff */
[-C--:B------:R-:W-:Y:S01]  /*7c50*/  IMAD R42, R5, R82.reuse, R42 ;  /* 0x00000052052a7224 */ /* 0x080fe200078e022a */
[C---:B------:R-:W-:Y:S01]  /*7c60*/  PRMT R3, R95.reuse, 0x8880, RZ ;  /* 0x000088805f037816 */ /* 0x040fe200000000ff */
[-C--:B------:R-:W-:Y:S01]  /*7c70*/  IMAD R47, R4, R82.reuse, R47 ;  /* 0x00000052042f7224 */ /* 0x080fe200078e022f */
[----:B------:R-:W-:Y:S02]  /*7c80*/  SHF.L.U32 R2, R95, 0x8, RZ ;  /* 0x000000085f027819 */ /* 0x000fe400000006ff */
[----:B------:R-:W-:Y:S01]  /*7c90*/  SHF.R.S32.HI R0, RZ, 0x18, R0 ;  /* 0x00000018ff007819 */ /* 0x000fe20000011400 */
[-C--:B------:R-:W-:Y:S01]  /*7ca0*/  IMAD R44, R3, R82.reuse, R44 ;  /* 0x00000052032c7224 */ /* 0x080fe200078e022c */
[----:B------:R-:W-:Y:S02]  /*7cb0*/  SHF.R.S32.HI R5, RZ, 0x18, R2 ;  /* 0x00000018ff057819 */ /* 0x000fe40000011402 */
[----:B------:R-:W-:Y:S01]  /*7cc0*/  SHF.R.S32.HI R2, RZ, 0x18, R95 ;  /* 0x00000018ff027819 */ /* 0x000fe2000001145f */
[-C--:B------:R-:W-:Y:S01]  /*7cd0*/  IMAD R45, R0, R82.reuse, R45 ;  /* 0x00000052002d7224 */ /* 0x080fe200078e022d */
[----:B------:R-:W-:Y:S01]  /*7ce0*/  PRMT R3, R96, 0x8880, RZ ;  /* 0x0000888060037816 */ /* 0x000fe200000000ff */
[-C--:B------:R-:W-:Y:S01]  /*7cf0*/  IMAD R46, R5, R82.reuse, R46 ;  /* 0x00000052052e7224 */ /* 0x080fe200078e022e */
[C---:B------:R-:W-:Y:S01]  /*7d00*/  SHF.L.U32 R4, R97.reuse, 0x10, RZ ;  /* 0x0000001061047819 */ /* 0x040fe200000006ff */
[-C--:B------:R-:W-:Y:S01]  /*7d10*/  IMAD R51, R2, R82.reuse, R51 ;  /* 0x0000005202337224 */ /* 0x080fe200078e0233 */
[----:B------:R-:W-:Y:S01]  /*7d20*/  SHF.R.S32.HI R2, RZ, 0x18, R96 ;  /* 0x00000018ff027819 */ /* 0x000fe20000011460 */
[C---:B------:R-:W-:Y:S01]  /*7d30*/  IMAD.U32 R0, R96.reuse, 0x10000, RZ ;  /* 0x0001000060007824 */ /* 0x040fe200078e00ff */
[----:B------:R-:W-:Y:S01]  /*7d40*/  PRMT R5, R97, 0x8880, RZ ;  /* 0x0000888061057816 */ /* 0x000fe200000000ff */
[-C--:B------:R-:W-:Y:S01]  /*7d50*/  IMAD R48, R3, R82.reuse, R48 ;  /* 0x0000005203307224 */ /* 0x080fe200078e0230 */
[----:B------:R-:W-:Y:S02]  /*7d60*/  SHF.L.U32 R3, R96, 0x8, RZ ;  /* 0x0000000860037819 */ /* 0x000fe400000006ff */
[----:B------:R-:W-:Y:S02]  /*7d70*/  SHF.R.S32.HI R0, RZ, 0x18, R0 ;  /* 0x00000018ff007819 */ /* 0x000fe40000011400 */
[----:B------:R-:W-:Y:S02]  /*7d80*/  SHF.R.S32.HI R3, RZ, 0x18, R3 ;  /* 0x00000018ff037819 */ /* 0x000fe40000011403 */
[----:B------:R-:W-:Y:S01]  /*7d90*/  SHF.R.S32.HI R4, RZ, 0x18, R4 ;  /* 0x00000018ff047819 */ /* 0x000fe20000011404 */
[-C--:B------:R-:W-:Y:S01]  /*7da0*/  IMAD R49, R0, R82.reuse, R49 ;  /* 0x0000005200317224 */ /* 0x080fe200078e0231 */
[----:B------:R-:W-:Y:S01]  /*7db0*/  SHF.R.S32.HI R0, RZ, 0x18, R97 ;  /* 0x00000018ff007819 */ /* 0x000fe20000011461 */
[-C--:B------:R-:W-:Y:S01]  /*7dc0*/  IMAD R50, R3, R82.reuse, R50 ;  /* 0x0000005203327224 */ /* 0x080fe200078e0232 */
[----:B------:R-:W-:Y:S01]  /*7dd0*/  SHF.L.U32 R3, R97, 0x8, RZ ;  /* 0x0000000861037819 */ /* 0x000fe200000006ff */
[-C--:B------:R-:W-:Y:S01]  /*7de0*/  IMAD R55, R2, R82.reuse, R55 ;  /* 0x0000005202377224 */ /* 0x080fe200078e0237 */
        /* <DEDUP_REMOVED lines=8> */
[----:B------:R-:W-:Y:S01]  /*7e70*/  IMAD R59, R0, R82, R59 ;  /* 0x00000052003b7224 */ /* 0x000fe200078e023b */
[----:B------:R-:W-:Y:S01]  /*7e80*/  I2IP.S8.S32.SAT R18, R23, R18, RZ ;  /* 0x0000001217127239 */ /* 0x000fe200000014ff */
[----:B------:R-:W-:Y:S01]  /*7e90*/  IMAD R56, R5, R82, R56 ;  /* 0x0000005205387224 */ /* 0x000fe200078e0238 */
[----:B------:R-:W-:Y:S01]  /*7ea0*/  I2IP.S8.S32.SAT R86, R9, R8, R10 ;  /* 0x0000000809567239 */ /* 0x000fe2000000140a */
[----:B------:R-:W-:Y:S01]  /*7eb0*/  IMAD R57, R2, R82, R57 ;  /* 0x0000005202397224 */ /* 0x000fe200078e0239 */
[----:B------:R-:W-:Y:S02]  /*7ec0*/  I2IP.S8.S32.SAT R87, R13, R12, R14 ;  /* 0x0000000c0d577239 */ /* 0x000fe4000000140e */
[----:B------:R-:W-:Y:S02]  /*7ed0*/  SHF.R.S32.HI R7, RZ, 0x18, R7 ;  /* 0x00000018ff077819 */ /* 0x000fe40000011407 */
[----:B------:R-:W-:Y:S01]  /*7ee0*/  SHF.L.U32 R2, R99, 0x10, RZ ;  /* 0x0000001063027819 */ /* 0x000fe200000006ff */
[----:B------:R1:W-:Y:S01]  /*7ef0*/  STS.128 [R153+UR49+0xa200], R84 ;  /* 0x00a2005499007988 */ /* 0x0003e20008000c31 */
[----:B------:R-:W-:Y:S01]  /*7f00*/  SHF.R.S32.HI R0, RZ, 0x18, R98 ;  /* 0x00000018ff007819 */ /* 0x000fe20000011462 */
[----:B------:R-:W-:Y:S01]  /*7f10*/  IMAD R58, R7, R82, R58 ;  /* 0x00000052073a7224 */ /* 0x000fe200078e023a */
[----:B------:R-:W-:Y:S02]  /*7f20*/  I2IP.S8.S32.SAT R16, R17, R16, R18 ;  /* 0x0000001011107239 */ /* 0x000fe40000001412 */
[----:B------:R-:W-:Y:S01]  /*7f30*/  I2IP.S8.S32.SAT R17, R27, R22, RZ ;  /* 0x000000161b117239 */ /* 0x000fe200000014ff */
[----:B------:R-:W-:Y:S01]  /*7f40*/  IMAD R63, R0, R82, R63 ;  /* 0x00000052003f7224 */ /* 0x000fe200078e023f */
[----:B------:R-:W-:Y:S02]  /*7f50*/  I2IP.S8.S32.SAT R18, R31, R26, RZ ;  /* 0x0000001a1f127239 */ /* 0x000fe400000014ff */
[----:B------:R-:W-:Y:S02]  /*7f60*/  I2IP.S8.S32.SAT R19, R35, R30, RZ ;  /* 0x0000001e23137239 */ /* 0x000fe400000014ff */
[C---:B------:R-:W-:Y:S02]  /*7f70*/  PRMT R3, R99.reuse, 0x8880, RZ ;  /* 0x0000888063037816 */ /* 0x040fe400000000ff */
[----:B------:R-:W-:Y:S02]  /*7f80*/  SHF.L.U32 R5, R99, 0x8, RZ ;  /* 0x0000000863057819 */ /* 0x000fe400000006ff */
[----:B------:R-:W-:Y:S01]  /*7f90*/  SHF.R.S32.HI R2, RZ, 0x18, R2 ;  /* 0x00000018ff027819 */ /* 0x000fe20000011402 */
[----:B------:R-:W-:Y:S01]  /*7fa0*/  IMAD R60, R3, R82, R60 ;  /* 0x00000052033c7224 */ /* 0x000fe200078e023c */
[----:B------:R-:W-:Y:S02]  /*7fb0*/  I2IP.S8.S32.SAT R17, R21, R20, R17 ;  /* 0x0000001415117239 */ /* 0x000fe40000001411 */
[----:B------:R-:W-:Y:S01]  /*7fc0*/  I2IP.S8.S32.SAT R18, R25, R24, R18 ;  /* 0x0000001819127239 */ /* 0x000fe20000001412 */
[----:B------:R-:W-:Y:S01]  /*7fd0*/  IMAD R61, R2, R82, R61 ;  /* 0x00000052023d7224 */ /* 0x000fe200078e023d */
[----:B------:R-:W-:Y:S02]  /*7fe0*/  I2IP.S8.S32.SAT R19, R29, R28, R19 ;  /* 0x0000001c1d137239 */ /* 0x000fe40000001413 */
[----:B------:R-:W-:Y:S02]  /*7ff0*/  SHF.R.S32.HI R5, RZ, 0x18, R5 ;  /* 0x00000018ff057819 */ /* 0x000fe40000011405 */
[----:B------:R-:W-:Y:S01]  /*8000*/  SHF.R.S32.HI R4, RZ, 0x18, R99 ;  /* 0x00000018ff047819 */ /* 0x000fe20000011463 */
[----:B------:R1:W-:Y:S01]  /*8010*/  STS.128 [R172+0xa200], R16 ;  /* 0x00a20010ac007388 */ /* 0x0003e20000000c00 */
[----:B------:R-:W-:Y:S01]  /*8020*/  I2IP.S8.S32.SAT R34, R39, R34, RZ ;  /* 0x0000002227227239 */ /* 0x000fe200000014ff */
[----:B------:R-:W-:Y:S01]  /*8030*/  IMAD R62, R5, R82, R62 ;  /* 0x00000052053e7224 */ /* 0x000fe200078e023e */
[----:B------:R-:W-:Y:S01]  /*8040*/  I2IP.S8.S32.SAT R38, R43, R38, RZ ;  /* 0x000000262b267239 */ /* 0x000fe200000014ff */
[----:B------:R-:W-:Y:S01]  /*8050*/  IMAD R67, R4, R82, R67 ;  /* 0x0000005204437224 */ /* 0x000fe200078e0243 */
[----:B------:R-:W-:Y:S02]  /*8060*/  I2IP.S8.S32.SAT R42, R47, R42, RZ ;  /* 0x0000002a2f2a7239 */ /* 0x000fe400000014ff */
[----:B------:R-:W-:Y:S02]  /*8070*/  I2IP.S8.S32.SAT R35, R51, R46, RZ ;  /* 0x0000002e33237239 */ /* 0x000fe400000014ff */
[----:B------:R-:W-:Y:S02]  /*8080*/  I2IP.S8.S32.SAT R32, R33, R32, R34 ;  /* 0x0000002021207239 */ /* 0x000fe40000001422 */
[----:B------:R-:W-:Y:S02]  /*8090*/  I2IP.S8.S32.SAT R33, R37, R36, R38 ;  /* 0x0000002425217239 */ /* 0x000fe40000001426 */
[----:B------:R-:W-:Y:S02]  /*80a0*/  I2IP.S8.S32.SAT R34, R41, R40, R42 ;  /* 0x0000002829227239 */ /* 0x000fe4000000142a */
[----:B------:R-:W-:Y:S02]  /*80b0*/  I2IP.S8.S32.SAT R35, R45, R44, R35 ;  /* 0x0000002c2d237239 */ /* 0x000fe40000001423 */
[----:B------:R-:W-:Y:S02]  /*80c0*/  I2IP.S8.S32.SAT R50, R55, R50, RZ ;  /* 0x0000003237327239 */ /* 0x000fe400000014ff */
[----:B------:R-:W-:Y:S01]  /*80d0*/  I2IP.S8.S32.SAT R54, R59, R54, RZ ;  /* 0x000000363b367239 */ /* 0x000fe200000014ff */
[----:B------:R1:W-:Y:S01]  /*80e0*/  STS.128 [R171+0xa200], R32 ;  /* 0x00a20020ab007388 */ /* 0x0003e20000000c00 */
[----:B------:R-:W-:Y:S02]  /*80f0*/  I2IP.S8.S32.SAT R58, R63, R58, RZ ;  /* 0x0000003a3f3a7239 */ /* 0x000fe400000014ff */
[----:B------:R-:W-:Y:S02]  /*8100*/  I2IP.S8.S32.SAT R62, R67, R62, RZ ;  /* 0x0000003e433e7239 */ /* 0x000fe400000014ff */
[----:B------:R-:W-:Y:S02]  /*8110*/  I2IP.S8.S32.SAT R48, R49, R48, R50 ;  /* 0x0000003031307239 */ /* 0x000fe40000001432 */
[----:B------:R-:W-:Y:S02]  /*8120*/  I2IP.S8.S32.SAT R49, R53, R52, R54 ;  /* 0x0000003435317239 */ /* 0x000fe40000001436 */
[----:B------:R-:W-:Y:S02]  /*8130*/  I2IP.S8.S32.SAT R50, R57, R56, R58 ;  /* 0x0000003839327239 */ /* 0x000fe4000000143a */
[----:B------:R-:W-:Y:S02]  /*8140*/  I2IP.S8.S32.SAT R51, R61, R60, R62 ;  /* 0x0000003c3d337239 */ /* 0x000fe4000000143e */
[----:B------:R-:W-:Y:S02]  /*8150*/  LEA R0, R160, UR49, 0x3 ;  /* 0x00000031a0007c11 */ /* 0x000fe4000f8e18ff */
[----:B------:R-:W-:Y:S01]  /*8160*/  @P6 SHF.L.U32 R3, R159, 0x1f, RZ ;  /* 0x0000001f9f036819 */ /* 0x000fe200000006ff */
        /* <DEDUP_REMOVED lines=9> */
[----:B------:R-:W-:Y:S02]  /*8200*/  UIADD3 UR8, UP0, UPT, UR52, 0x680, URZ ;  /* 0x0000068034087890 */ /* 0x000fe4000ff1e0ff */
[----:B------:R-:W-:Y:S02]  /*8210*/  UIADD3 UR5, UPT, UPT, UR41, 0x40, URZ ;  /* 0x0000004029057890 */ /* 0x000fe4000fffe0ff */
[----:B------:R-:W-:Y:S02]  /*8220*/  UIADD3 UR4, UPT, UPT, UR49, 0xa200, URZ ;  /* 0x0000a20031047890 */ /* 0x000fe4000fffe0ff */
[----:B------:R-:W-:Y:S01]  /*8230*/  UIADD3.X UR9, UPT, UPT, URZ, UR53, URZ, UP0, !UPT ;  /* 0x00000035ff097290 */ /* 0x000fe200087fe4ff */
[----:B------:R-:W-:Y:S01]  /*8240*/  UMOV UR6, UR42 ;  /* 0x0000002a00067c82 */ /* 0x000fe20008000000 */
[----:B------:R-:W-:Y:S07]  /*8250*/  UMOV UR7, UR36 ;  /* 0x0000002400077c82 */ /* 0x000fee0008000000 */
[----:B------:R2:W-:Y:S01]  /*8260*/  UTMASTG.3D [UR4], [UR8] ;  /* 0x00000004080073b5 */ /* 0x0005e20008010000 */
[----:B------:R0:W-:Y:S01]  /*8270*/  UTMACMDFLUSH ;  /* 0x00000000000079b7 */ /* 0x0001e20000000000 */
[----:B--2---:R-:W-:Y:S04]  /*8280*/  DEPBAR.LE SB0, 0x1 ;  /* 0x000080400000791a */ /* 0x004fe80000000000 */
.L_x_106:
[----:B------:R-:W-:Y:S05]  /*8290*/  BSYNC.RECONVERGENT B0 ;  /* 0x0000000000007941 */ /* 0x000fea0003800200 */
.L_x_105:
        /* <DEDUP_REMOVED lines=16> */
.L_x_110:
[----:B------:R-:W-:Y:S05]  /*83a0*/  BSYNC B0 ;  /* 0x0000000000007941 */ /* 0x000fea0003800000 */
.L_x_109:
        /* <DEDUP_REMOVED lines=19> */
[----:B--234-:R-:W-:Y:S02]  /*84e0*/  LOP3.LUT R159, R159, R0, RZ, 0x3c, !PT ;  /* 0x000000009f9f7212 */ /* 0x01cfe400078e3cff */
.L_x_108:
[----:B------:R-:W-:Y:S05]  /*84f0*/  BSYNC B1 ;  /* 0x0000000000017941 */ /* 0x000fea0003800000 */
.L_x_107:
[----:B------:R-:W-:Y:S05]  /*8500*/  VIADD R3, R80, 0x80 ;  /* 0x0000008050037836 */ /* 0x000fea0000000000 */
        /* <DEDUP_REMOVED lines=9> */
[----:B------:R-:W3:Y:S01]  /*85a0*/  LDCU.64 UR6, c[0x4][0x80] ;  /* 0x01001000ff0677ac */ /* 0x000ee20008000a00 */
[----:B------:R-:W4:Y:S01]  /*85b0*/  LDC.64 R2, c[0x4][R3] ;  /* 0x0100000003027b82 */ /* 0x000f220000000a00 */
[----:B------:R-:W5:Y:S01]  /*85c0*/  LDCU.64 UR4, c[0x4][0x18] ;  /* 0x01000300ff0477ac */ /* 0x000f620008000a00 */
[----:B--2---:R-:W-:Y:S01]  /*85d0*/  MOV R5, UR9 ;  /* 0x0000000900057c02 */ /* 0x004fe20008000f00 */
[----:B------:R-:W-:Y:S01]  /*85e0*/  IMAD.U32 R4, RZ, RZ, UR8 ;  /* 0x00000008ff047e24 */ /* 0x000fe2000f8e00ff */
[----:B---3--:R-:W-:Y:S01]  /*85f0*/  MOV R7, UR7 ;  /* 0x0000000700077c02 */ /* 0x008fe20008000f00 */
[----:B------:R-:W-:Y:S01]  /*8600*/  IMAD.U32 R6, RZ, RZ, UR6 ;  /* 0x00000006ff067e24 */ /* 0x000fe2000f8e00ff */
[----:B-----5:R-:W-:Y:S01]  /*8610*/  MOV R11, UR5 ;  /* 0x00000005000b7c02 */ /* 0x020fe20008000f00 */
[----:B------:R-:W-:Y:S02]  /*8620*/  IMAD.U32 R10, RZ, RZ, UR4 ;  /* 0x00000004ff0a7e24 */ /* 0x000fe4000f8e00ff */
[----:B------:R-:W-:Y:S07]  /*8630*/  LEPC R20, `(.L_x_112) ;  /* 0x000000001014794e */ /* 0x000fee0000000000 */
[----:B-1--4-:R-:W-:Y:S05]  /*8640*/  CALL.ABS.NOINC R2 ;  /* 0x0000000002007343 */ /* 0x012fea0003c00000 */
.L_x_112:
[----:B------:R-:W-:Y:S05]  /*8650*/  WARPSYNC.ALL ;  /* 0x0000000000007948 */ /* 0x000fea0003800000 */
[----:B------:R-:W-:Y:S01]  /*8660*/  R2UR UR4, R80 ;  /* 0x00000000500472ca */ /* 0x000fe200000e0000 */
[----:B------:R-:W-:Y:S01]  /*8670*/  BSSY.RECONVERGENT B0, `(.L_x_113) ;  /* 0x000011f000007945 */ /* 0x000fe20003800200 */
[C---:B------:R-:W-:Y:S02]  /*8680*/  PRMT R81, R100.reuse, 0x8880, RZ ;  /* 0x0000888064517816 */ /* 0x040fe400000000ff */
[C---:B-1----:R-:W-:Y:S02]  /*8690*/  SHF.L.U32 R84, R100.reuse, 0x8, RZ ;  /* 0x0000000864547819 */ /* 0x042fe400000006ff */
[----:B------:R-:W-:Y:S02]  /*86a0*/  SHF.L.U32 R83, R100, 0x10, RZ ;  /* 0x0000001064537819 */ /* 0x000fe400000006ff */
[----:B------:R-:W-:Y:S02]  /*86b0*/  SHF.R.S32.HI R84, RZ, 0x18, R84 ;  /* 0x00000018ff547819 */ /* 0x000fe40000011454 */
[----:B------:R-:W-:Y:S02]  /*86c0*/  SHF.R.S32.HI R83, RZ, 0x18, R83 ;  /* 0x00000018ff537819 */ /* 0x000fe40000011453 */
[----:B------:R-:W-:Y:S01]  /*86d0*/  ISETP.NE.AND P0, PT, R167, RZ, PT ;  /* 0x000000ffa700720c */ /* 0x000fe20003f05270 */
[----:B------:R-:W1:Y:S01]  /*86e0*/  LDTM.x64 R4, tmem[UR4+0x80] ;  /* 0x00008004000479ee */ /* 0x000e620008340000 */
[----:B------:R-:W-:Y:S01]  /*86f0*/  ISETP.NE.AND P6, PT, R117, RZ, PT ;  /* 0x000000ff7500720c */ /* 0x000fe20003fc5270 */
[C---:B-1----:R-:W-:Y:S02]  /*8700*/  IMAD R0, R78.reuse, R4, RZ ;  /* 0x000000044e007224 */ /* 0x042fe400078e02ff */
        /* <DEDUP_REMOVED lines=141> */
[C---:B------:R-:W-:Y:S01]  /*8fe0*/  PRMT R3, R92.reuse, 0x8880, RZ ;  /* 0x000088805c037816 */ /* 0x040fe200000000ff */
        /* <DEDUP_REMOVED lines=124> */
[----:B------:R-:W-:Y:S02]  /*97b0*/  UIADD3 UR8, UP0, UPT, UR52, 0x680, URZ ;  /* 0x0000068034087890 */ /* 0x000fe4000ff1e0ff */
[----:B------:R-:W-:Y:S02]  /*97c0*/  UIADD3 UR5, UPT, UPT, UR41, 0x80, URZ ;  /* 0x0000008029057890 */ /* 0x000fe4000fffe0ff */
[----:B------:R-:W-:Y:S01]  /*97d0*/  MOV R166, UR10 ;  /* 0x0000000a00a67c02 */ /* 0x000fe20008000f00 */
[----:B------:R-:W-:Y:S01]  /*97e0*/  UIADD3.X UR9, UPT, UPT, URZ, UR53, URZ, UP0, !UPT ;  /* 0x00000035ff097290 */ /* 0x000fe200087fe4ff */
[----:B------:R-:W-:Y:S02]  /*97f0*/  UMOV UR6, UR42 ;  /* 0x0000002a00067c82 */ /* 0x000fe40008000000 */
[----:B------:R-:W-:Y:S01]  /*9800*/  R2UR UR4, R166 ;  /* 0x00000000a60472ca */ /* 0x000fe200000e0000 */
[----:B------:R-:W-:Y:S11]  /*9810*/  UMOV UR7, UR36 ;  /* 0x0000002400077c82 */ /* 0x000ff60008000000 */
[----:B------:R-:W-:Y:S01]  /*9820*/  @!UPT UIADD3 URZ, UPT, UPT, URZ, URZ, URZ ;  /* 0x000000fffffff290 */ /* 0x000fe2000fffe0ff */
[----:B------:R2:W-:Y:S01]  /*9830*/  UTMASTG.3D [UR4], [UR8] ;  /* 0x00000004080073b5 */ /* 0x0005e20008010000 */
[----:B------:R0:W-:Y:S01]  /*9840*/  UTMACMDFLUSH ;  /* 0x00000000000079b7 */ /* 0x0001e20000000000 */
[----:B--2---:R-:W-:Y:S04]  /*9850*/  DEPBAR.LE SB0, 0x1 ;  /* 0x000080400000791a */ /* 0x004fe80000000000 */
.L_x_114:
[----:B------:R-:W-:Y:S05]  /*9860*/  BSYNC.RECONVERGENT B0 ;  /* 0x0000000000007941 */ /* 0x000fea0003800200 */
.L_x_113:
        /* <DEDUP_REMOVED lines=16> */
.L_x_118:
[----:B------:R-:W-:Y:S05]  /*9970*/  BSYNC B0 ;  /* 0x0000000000007941 */ /* 0x000fea0003800000 */
.L_x_117:
        /* <DEDUP_REMOVED lines=20> */
.L_x_116:
[----:B------:R-:W-:Y:S05]  /*9ac0*/  BSYNC B1 ;  /* 0x0000000000017941 */ /* 0x000fea0003800000 */
.L_x_115:
        /* <DEDUP_REMOVED lines=21> */
.L_x_120:
[----:B------:R-:W-:Y:S01]  /*9c20*/  ISETP.NE.AND P0, PT, R167, RZ, PT ;  /* 0x000000ffa700720c */ /* 0x000fe20003f05270 */
[----:B------:R-:W-:Y:S05]  /*9c30*/  WARPSYNC.ALL ;  /* 0x0000000000007948 */ /* 0x000fea0003800000 */
[----:B------:R-:W-:Y:S01]  /*9c40*/  IMAD.U32 R140, R102, 0x10000, RZ ;  /* 0x00010000668c7824 */ /* 0x000fe200078e00ff */
[----:B------:R-:W-:Y:S01]  /*9c50*/  R2UR UR4, R80 ;  /* 0x00000000500472ca */ /* 0x000fe200000e0000 */
[----:B------:R-:W-:Y:S01]  /*9c60*/  IMAD.U32 R134, R88, 0x10000, RZ ;  /* 0x0001000058867824 */ /* 0x000fe200078e00ff */
[C---:B------:R-:W-:Y:S01]  /*9c70*/  SHF.L.U32 R0, R100.reuse, 0x10, RZ ;  /* 0x0000001064007819 */ /* 0x040fe200000006ff */
[----:B-1----:R-:W-:Y:S01]  /*9c80*/  IMAD.U32 R119, R93, 0x10000, RZ ;  /* 0x000100005d777824 */ /* 0x002fe200078e00ff */
[----:B------:R-:W-:Y:S01]  /*9c90*/  PRMT R3, R100, 0x8880, RZ ;  /* 0x0000888064037816 */ /* 0x000fe200000000ff */
[----:B------:R-:W-:Y:S01]  /*9ca0*/  IMAD.U32 R104, R98, 0x10000, RZ ;  /* 0x0001000062687824 */ /* 0x000fe200078e00ff */
[----:B------:R-:W-:Y:S01]  /*9cb0*/  SHF.L.U32 R81, R100, 0x8, RZ ;  /* 0x0000000864517819 */ /* 0x000fe200000006ff */
[----:B------:R-:W-:Y:S01]  /*9cc0*/  IMAD.SHL.U32 R127, R90, 0x100, RZ ;  /* 0x000001005a7f7824 */ /* 0x000fe200078e00ff */
[----:B------:R-:W-:Y:S01]  /*9cd0*/  SHF.R.S32.HI R0, RZ, 0x18, R0 ;  /* 0x00000018ff007819 */ /* 0x000fe20000011400 */
[----:B------:R-:W-:Y:S01]  /*9ce0*/  IMAD.SHL.U32 R112, R95, 0x100, RZ ;  /* 0x000001005f707824 */ /* 0x000fe200078e00ff */
[----:B------:R-:W-:Y:S01]  /*9cf0*/  SHF.R.S32.HI R81, RZ, 0x18, R81 ;  /* 0x00000018ff517819 */ /* 0x000fe20000011451 */
[----:B------:R-:W-:Y:S01]  /*9d00*/  BSSY.RECONVERGENT B0, `(.L_x_121) ;  /* 0x0000121000007945 */ /* 0x000fe20003800200 */
[----:B------:R-:W-:Y:S01]  /*9d10*/  SHF.R.S32.HI R2, RZ, 0x18, R100 ;  /* 0x00000018ff027819 */ /* 0x000fe20000011464 */
[----:B------:R-:W1:Y:S01]  /*9d20*/  LDTM.x64 R4, tmem[UR4+0xc0] ;  /* 0x0000c004000479ee */ /* 0x000e620008340000 */
[----:B------:R-:W-:Y:S01]  /*9d30*/  NOP ;  /* 0x0000000000007918 */ /* 0x000fe20000000000 */
[----:B------:R-:W-:Y:S02]  /*9d40*/  SHF.R.S32.HI R84, RZ, 0x18, R101 ;  /* 0x00000018ff547819 */ /* 0x000fe40000011465 */
[----:B------:R-:W-:Y:S02]  /*9d50*/  SHF.R.S32.HI R85, RZ, 0x18, R102 ;  /* 0x00000018ff557819 */ /* 0x000fe40000011466 */
[----:B------:R-:W-:Y:S02]  /*9d60*/  SHF.R.S32.HI R86, RZ, 0x18, R103 ;  /* 0x00000018ff567819 */ /* 0x000fe40000011467 */
[----:B------:R-:W-:Y:S02]  /*9d70*/  SHF.R.S32.HI R87, RZ, 0x18, R88 ;  /* 0x00000018ff577819 */ /* 0x000fe40000011458 */
[----:B------:R-:W-:Y:S02]  /*9d80*/  R2UR UR5, R108 ;  /* 0x000000006c0572ca */ /* 0x000fe400000e0000 */
[C---:B------:R-:W-:Y:S02]  /*9d90*/  PRMT R143, R101.reuse, 0x8880, RZ ;  /* 0x00008880658f7816 */ /* 0x040fe400000000ff */
[----:B------:R-:W-:Y:S02]  /*9da0*/  SHF.L.U32 R83, R101, 0x10, RZ ;  /* 0x0000001065537819 */ /* 0x000fe400000006ff */
[----:B------:R-:W-:Y:S02]  /*9db0*/  PRMT R141, R102, 0x8880, RZ ;  /* 0x00008880668d7816 */ /* 0x000fe400000000ff */
[----:B------:R-:W-:Y:S02]  /*9dc0*/  SHF.R.S32.HI R83, RZ, 0x18, R83 ;  /* 0x00000018ff537819 */ /* 0x000fe40000011453 */
[C---:B------:R-:W-:Y:S02]  /*9dd0*/  PRMT R138, R103.reuse, 0x8880, RZ ;  /* 0x00008880678a7816 */ /* 0x040fe400000000ff */
[----:B------:R-:W-:Y:S01]  /*9de0*/  SHF.L.U32 R137, R103, 0x10, RZ ;  /* 0x0000001067897819 */ /* 0x000fe200000006ff */
[----:B------:R-:W-:Y:S01]  /*9df0*/  UIADD3 UR5, UPT, UPT, UR5, 0xd0, URZ ;  /* 0x000000d005057890 */ /* 0x000fe2000fffe0ff */
[----:B-1----:R-:W-:Y:S01]  /*9e00*/  IMAD R4, R78, R4, RZ ;  /* 0x000000044e047224 */ /* 0x002fe200078e02ff */
[----:B------:R-:W-:Y:S01]  /*9e10*/  PRMT R135, R88, 0x8880, RZ ;  /* 0x0000888058877816 */ /* 0x000fe200000000ff */
[C---:B------:R-:W-:Y:S01]  /*9e20*/  IMAD R5, R78.reuse, R5, RZ ;  /* 0x000000054e057224 */ /* 0x040fe200078e02ff */
[----:B------:R-:W-:Y:S01]  /*9e30*/  UPRMT UR5, UR37, 0x654, UR5 ;  /* 0x0000065425057896 */ /* 0x000fe20008000005 */
[----:B------:R-:W-:Y:S01]  /*9e40*/  IMAD R4, R3, R82, R4 ;  /* 0x0000005203047224 */ /* 0x000fe200078e0204 */
[C---:B------:R-:W-:Y:S01]  /*9e50*/  PRMT R132, R89.reuse, 0x8880, RZ ;  /* 0x0000888059847816 */ /* 0x040fe200000000ff */
[----:B------:R-:W-:Y:S01]  /*9e60*/  IMAD R6, R78, R6, RZ ;  /* 0x000000064e067224 */ /* 0x000fe200078e02ff */
[----:B------:R-:W-:Y:S01]  /*9e70*/  SHF.L.U32 R131, R89, 0x10, RZ ;  /* 0x0000001059837819 */ /* 0x000fe200000006ff */
[----:B------:R-:W-:Y:S01]  /*9e80*/  IMAD R5, R0, R82, R5 ;  /* 0x0000005200057224 */ /* 0x000fe200078e0205 */
[----:B------:R-:W-:Y:S01]  /*9e90*/  PRMT R129, R90, 0x8880, RZ ;  /* 0x000088805a817816 */ /* 0x000fe200000000ff */
[----:B------:R-:W-:Y:S01]  /*9ea0*/  IMAD R0, R78, R16, RZ ;  /* 0x000000104e007224 */ /* 0x000fe200078e02ff */
[----:B------:R-:W-:Y:S01]  /*9eb0*/  SHF.L.U32 R128, R90, 0x10, RZ ;  /* 0x000000105a807819 */ /* 0x000fe200000006ff */
[C---:B------:R-:W-:Y:S01]  /*9ec0*/  IMAD R7, R78.reuse, R7, RZ ;  /* 0x000000074e077224 */ /* 0x040fe200078e02ff */
[----:B------:R-:W-:Y:S01]  /*9ed0*/  SYNCS.ARRIVE.TRANS64.RED.A1T0 RZ, [UR5], RZ ;  /* 0x000000ffffff79a7 */ /* 0x000fe20008100405 */
[C---:B------:R-:W-:Y:S01]  /*9ee0*/  IMAD R16, R78.reuse, R20, RZ ;  /* 0x000000144e107224 */ /* 0x040fe200078e02ff */
[C---:B------:R-:W-:Y:S01]  /*9ef0*/  PRMT R126, R91.reuse, 0x8880, RZ ;  /* 0x000088805b7e7816 */ /* 0x040fe200000000ff */
[C---:B------:R-:W-:Y:S01]  /*9f00*/  IMAD R20, R78.reuse, R24, RZ ;  /* 0x000000184e147224 */ /* 0x040fe200078e02ff */
[----:B------:R-:W-:Y:S01]  /*9f10*/  SHF.L.U32 R125, R91, 0x10, RZ ;  /* 0x000000105b7d7819 */ /* 0x000fe200000006ff */
[----:B------:R-:W-:Y:S01]  /*9f20*/  IMAD R6, R81, R82, R6 ;  /* 0x0000005251067224 */ /* 0x000fe200078e0206 */
[----:B------:R-:W-:Y:S01]  /*9f30*/  MOV R81, R143 ;  /* 0x0000008f00517202 */ /* 0x000fe20000000f00 */
[----:B------:R-:W-:Y:S01]  /*9f40*/  IMAD R24, R78, R28, RZ ;  /* 0x0000001c4e187224 */ /* 0x000fe200078e02ff */
[----:B------:R-:W-:Y:S01]  /*9f50*/  PRMT R123, R92, 0x8880, RZ ;  /* 0x000088805c7b7816 */ /* 0x000fe200000000ff */
[----:B------:R-:W-:Y:S01]  /*9f60*/  IMAD R28, R78, R32, RZ ;  /* 0x000000204e1c7224 */ /* 0x000fe200078e02ff */
[----:B------:R-:W-:Y:S01]  /*9f70*/  SHF.L.U32 R122, R92, 0x10, RZ ;  /* 0x000000105c7a7819 */ /* 0x000fe200000006ff */
[----:B------:R-:W-:Y:S01]  /*9f80*/  IMAD R7, R2, R82, R7 ;  /* 0x0000005202077224 */ /* 0x000fe200078e0207 */
[----:B------:R-:W-:Y:S01]  /*9f90*/  PRMT R120, R93, 0x8880, RZ ;  /* 0x000088805d787816 */ /* 0x000fe200000000ff */
[----:B------:R-:W-:Y:S01]  /*9fa0*/  IMAD R32, R78, R36, RZ ;  /* 0x000000244e207224 */ /* 0x000fe200078e02ff */
[----:B------:R-:W-:Y:S01]  /*9fb0*/  PRMT R117, R94, 0x8880, RZ ;  /* 0x000088805e757816 */ /* 0x000fe200000000ff */
[----:B------:R-:W-:Y:S01]  /*9fc0*/  IMAD R2, R78, R17, RZ ;  /* 0x000000114e027224 */ /* 0x000fe200078e02ff */
[----:B------:R-:W-:Y:S01]  /*9fd0*/  SHF.L.U32 R116, R94, 0x10, RZ ;  /* 0x000000105e747819 */ /* 0x000fe200000006ff */
[----:B------:R-:W-:Y:S01]  /*9fe0*/  IMAD R36, R78, R40, RZ ;  /* 0x000000284e247224 */ /* 0x000fe200078e02ff */
[----:B------:R-:W-:Y:S01]  /*9ff0*/  SHF.L.U32 R115, R94, 0x8, RZ ;  /* 0x000000085e737819 */ /* 0x000fe200000006ff */
[C---:B------:R-:W-:Y:S01]  /*a000*/  IMAD R17, R78.reuse, R21, RZ ;  /* 0x000000154e117224 */ /* 0x040fe200078e02ff */
[C---:B------:R-:W-:Y:S01]  /*a010*/  PRMT R114, R95.reuse, 0x8880, RZ ;  /* 0x000088805f727816 */ /* 0x040fe200000000ff */
[C---:B------:R-:W-:Y:S01]  /*a020*/  IMAD R40, R78.reuse, R44, RZ ;  /* 0x0000002c4e287224 */ /* 0x040fe200078e02ff */
[----:B------:R-:W-:Y:S01]  /*a030*/  SHF.L.U32 R113, R95, 0x10, RZ ;  /* 0x000000105f717819 */ /* 0x000fe200000006ff */
[----:B------:R-:W-:Y:S01]  /*a040*/  IMAD R21, R78, R25, RZ ;  /* 0x000000194e157224 */ /* 0x000fe200078e02ff */
[----:B------:R-:W-:Y:S01]  /*a050*/  PRMT R111, R96, 0x8880, RZ ;  /* 0x00008880606f7816 */ /* 0x000fe200000000ff */
        /* <DEDUP_REMOVED lines=8> */
[C---:B------:R-:W-:Y:S01]  /*a0e0*/  IMAD R52, R78.reuse, R56, RZ ;  /* 0x000000384e347224 */ /* 0x040fe200078e02ff */
[----:B------:R-:W-:Y:S01]  /*a0f0*/  SHF.L.U32 R142, R101, 0x8, RZ ;  /* 0x00000008658e7819 */ /* 0x000fe200000006ff */
[C---:B------:R-:W-:Y:S01]  /*a100*/  IMAD R8, R78.reuse, R8, RZ ;  /* 0x000000084e087224 */ /* 0x040fe200078e02ff */
[C---:B------:R-:W-:Y:S01]  /*a110*/  SHF.L.U32 R101, R99.reuse, 0x10, RZ ;  /* 0x0000001063657819 */ /* 0x040fe200000006ff */
[----:B------:R-:W-:Y:S01]  /*a120*/  IMAD R33, R78, R37, RZ ;  /* 0x000000254e217224 */ /* 0x000fe200078e02ff */
[----:B------:R-:W-:Y:S01]  /*a130*/  SHF.L.U32 R139, R102, 0x8, RZ ;  /* 0x00000008668b7819 */ /* 0x000fe200000006ff */
[C---:B------:R-:W-:Y:S01]  /*a140*/  IMAD R56, R78.reuse, R60, RZ ;  /* 0x0000003c4e387224 */ /* 0x040fe200078e02ff */
[----:B------:R-:W-:Y:S01]  /*a150*/  PRMT R102, R99, 0x8880, RZ ;  /* 0x0000888063667816 */ /* 0x000fe200000000ff */
[C---:B------:R-:W-:Y:S01]  /*a160*/  IMAD R37, R78.reuse, R41, RZ ;  /* 0x000000294e257224 */ /* 0x040fe200078e02ff */
[----:B------:R-:W-:Y:S01]  /*a170*/  SHF.L.U32 R136, R103, 0x8, RZ ;  /* 0x0000000867887819 */ /* 0x000fe200000006ff */
[C---:B------:R-:W-:Y:S01]  /*a180*/  IMAD R60, R78.reuse, R64, RZ ;  /* 0x000000404e3c7224 */ /* 0x040fe200078e02ff */
[----:B------:R-:W-:Y:S01]  /*a190*/  I2IP.S8.S32.SAT R64, R7, R6, RZ ;  /* 0x0000000607407239 */ /* 0x000fe200000014ff */
[C---:B------:R-:W-:Y:S01]  /*a1a0*/  IMAD R9, R78.reuse, R9, RZ ;  /* 0x000000094e097224 */ /* 0x040fe200078e02ff */
[----:B------:R-:W-:Y:S01]  /*a1b0*/  SHF.R.S32.HI R6, RZ, 0x18, R140 ;  /* 0x00000018ff067819 */ /* 0x000fe2000001148c */
[C---:B------:R-:W-:Y:S01]  /*a1c0*/  IMAD R41, R78.reuse, R45, RZ ;  /* 0x0000002d4e297224 */ /* 0x040fe200078e02ff */
[----:B------:R-:W-:Y:S01]  /*a1d0*/  SHF.R.S32.HI R7, RZ, 0x18, R142 ;  /* 0x00000018ff077819 */ /* 0x000fe2000001148e */
[----:B------:R-:W-:Y:S01]  /*a1e0*/  IMAD R45, R78, R49, RZ ;  /* 0x000000314e2d7224 */ /* 0x000fe200078e02ff */
[----:B------:R-:W-:Y:S01]  /*a1f0*/  SHF.L.U32 R133, R88, 0x8, RZ ;  /* 0x0000000858857819 */ /* 0x000fe200000006ff */
[C---:B------:R-:W-:Y:S01]  /*a200*/  IMAD R10, R78.reuse, R10, RZ ;  /* 0x0000000a4e0a7224 */ /* 0x040fe200078e02ff */
[----:B------:R-:W-:Y:S01]  /*a210*/  SHF.R.S32.HI R88, RZ, 0x18, R89 ;  /* 0x00000018ff587819 */ /* 0x000fe20000011459 */
[C---:B------:R-:W-:Y:S01]  /*a220*/  IMAD R49, R78.reuse, R53, RZ ;  /* 0x000000354e317224 */ /* 0x040fe200078e02ff */
[----:B------:R-:W-:Y:S01]  /*a230*/  SHF.L.U32 R130, R89, 0x8, RZ ;  /* 0x0000000859827819 */ /* 0x000fe200000006ff */
[-C--:B------:R-:W-:Y:S01]  /*a240*/  IMAD R8, R81, R82.reuse, R8 ;  /* 0x0000005251087224 */ /* 0x080fe200078e0208 */
[----:B------:R-:W-:Y:S01]  /*a250*/  SHF.R.S32.HI R81, RZ, 0x18, R139 ;  /* 0x00000018ff517819 */ /* 0x000fe2000001148b */
[C---:B------:R-:W-:Y:S01]  /*a260*/  IMAD R53, R78.reuse, R57, RZ ;  /* 0x000000394e357224 */ /* 0x040fe200078e02ff */
[----:B------:R-:W-:Y:S01]  /*a270*/  SHF.R.S32.HI R89, RZ, 0x18, R90 ;  /* 0x00000018ff597819 */ /* 0x000fe2000001145a */
[C---:B------:R-:W-:Y:S01]  /*a280*/  IMAD R11, R78.reuse, R11, RZ ;  /* 0x0000000b4e0b7224 */ /* 0x040fe200078e02ff */
[----:B------:R-:W-:Y:S01]  /*a290*/  SHF.R.S32.HI R90, RZ, 0x18, R91 ;  /* 0x00000018ff5a7819 */ /* 0x000fe2000001145b */
[C---:B------:R-:W-:Y:S01]  /*a2a0*/  IMAD R57, R78.reuse, R61, RZ ;  /* 0x0000003d4e397224 */ /* 0x040fe200078e02ff */
[----:B------:R-:W-:Y:S01]  /*a2b0*/  SHF.L.U32 R124, R91, 0x8, RZ ;  /* 0x000000085b7c7819 */ /* 0x000fe200000006ff */
[----:B------:R-:W-:Y:S01]  /*a2c0*/  IMAD R9, R83, R82, R9 ;  /* 0x0000005253097224 */ /* 0x000fe200078e0209 */
[----:B------:R-:W-:Y:S01]  /*a2d0*/  SHF.R.S32.HI R91, RZ, 0x18, R92 ;  /* 0x00000018ff5b7819 */ /* 0x000fe2000001145c */
[----:B------:R-:W-:Y:S01]  /*a2e0*/  IMAD R61, R78, R65, RZ ;  /* 0x000000414e3d7224 */ /* 0x000fe200078e02ff */
[----:B------:R-:W-:Y:S01]  /*a2f0*/  SHF.L.U32 R121, R92, 0x8, RZ ;  /* 0x000000085c797819 */ /* 0x000fe200000006ff */
[C---:B------:R-:W-:Y:S01]  /*a300*/  IMAD R12, R78.reuse, R12, RZ ;  /* 0x0000000c4e0c7224 */ /* 0x040fe200078e02ff */
[----:B------:R-:W-:Y:S01]  /*a310*/  SHF.R.S32.HI R92, RZ, 0x18, R93 ;  /* 0x00000018ff5c7819 */ /* 0x000fe2000001145d */
[----:B------:R-:W-:Y:S01]  /*a320*/  IMAD.MOV.U32 R65, RZ, RZ, R141 ;  /* 0x000000ffff417224 */ /* 0x000fe200078e008d */
[----:B------:R-:W-:Y:S01]  /*a330*/  SHF.L.U32 R118, R93, 0x8, RZ ;  /* 0x000000085d767819 */ /* 0x000fe200000006ff */
[----:B------:R-:W-:Y:S01]  /*a340*/  IMAD R10, R7, R82, R10 ;  /* 0x00000052070a7224 */ /* 0x000fe200078e020a */
[----:B------:R-:W-:Y:S01]  /*a350*/  MOV R7, R138 ;  /* 0x0000008a00077202 */ /* 0x000fe20000000f00 */
[----:B------:R-:W-:Y:S01]  /*a360*/  IMAD R13, R78, R13, RZ ;  /* 0x0000000d4e0d7224 */ /* 0x000fe200078e02ff */
[----:B------:R-:W-:Y:S01]  /*a370*/  SHF.R.S32.HI R93, RZ, 0x18, R94 ;  /* 0x00000018ff5d7819 */ /* 0x000fe2000001145e */
[----:B------:R-:W-:Y:S01]  /*a380*/  IMAD R11, R84, R82, R11 ;  /* 0x00000052540b7224 */ /* 0x000fe200078e020b */
[----:B------:R-:W-:Y:S01]  /*a390*/  I2IP.S8.S32.SAT R84, R5, R4, R64 ;  /* 0x0000000405547239 */ /* 0x000fe20000001440 */
[C---:B------:R-:W-:Y:S01]  /*a3a0*/  IMAD R14, R78.reuse, R14, RZ ;  /* 0x0000000e4e0e7224 */ /* 0x040fe200078e02ff */
[----:B------:R-:W-:Y:S01]  /*a3b0*/  SHF.R.S32.HI R5, RZ, 0x18, R137 ;  /* 0x00000018ff057819 */ /* 0x000fe20000011489 */
[----:B------:R-:W-:Y:S01]  /*a3c0*/  IMAD R12, R65, R82, R12 ;  /* 0x00000052410c7224 */ /* 0x000fe200078e020c */
[----:B------:R-:W-:Y:S01]  /*a3d0*/  I2IP.S8.S32.SAT R10, R11, R10, RZ ;  /* 0x0000000a0b0a7239 */ /* 0x000fe200000014ff */
[----:B------:R-:W-:Y:S01]  /*a3e0*/  IMAD R15, R78, R15, RZ ;  /* 0x0000000f4e0f7224 */ /* 0x000fe200078e02ff */
[----:B------:R-:W-:Y:S01]  /*a3f0*/  SHF.R.S32.HI R94, RZ, 0x18, R95 ;  /* 0x00000018ff5e7819 */ /* 0x000fe2000001145f */
[-C--:B------:R-:W-:Y:S01]  /*a400*/  IMAD R13, R6, R82.reuse, R13 ;  /* 0x00000052060d7224 */ /* 0x080fe200078e020d */
[----:B------:R-:W-:Y:S01]  /*a410*/  SHF.R.S32.HI R6, RZ, 0x18, R134 ;  /* 0x00000018ff067819 */ /* 0x000fe20000011486 */
[-C--:B------:R-:W-:Y:S01]  /*a420*/  IMAD R14, R81, R82.reuse, R14 ;  /* 0x00000052510e7224 */ /* 0x080fe200078e020e */
        /* <DEDUP_REMOVED lines=10> */
[----:B------:R-:W-:Y:S01]  /*a4d0*/  MOV R5, R135 ;  /* 0x0000008700057202 */ /* 0x000fe20000000f00 */
[-C--:B------:R-:W-:Y:S01]  /*a4e0*/  IMAD R3, R4, R82.reuse, R3 ;  /* 0x0000005204037224 */ /* 0x080fe200078e0203 */
[----:B------:R-:W-:Y:S01]  /*a4f0*/  SHF.R.S32.HI R4, RZ, 0x18, R131 ;  /* 0x00000018ff047819 */ /* 0x000fe20000011483 */
[----:B------:R-:W-:Y:S01]  /*a500*/  IMAD R19, R86, R82, R19 ;  /* 0x0000005256137224 */ /* 0x000fe200078e0213 */
[----:B------:R-:W-:Y:S01]  /*a510*/  I2IP.S8.S32.SAT R86, R13, R12, R14 ;  /* 0x0000000c0d567239 */ /* 0x000fe2000000140e */
[----:B------:R-:W-:Y:S01]  /*a520*/  IMAD R18, R78, R22, RZ ;  /* 0x000000164e127224 */ /* 0x000fe200078e02ff */
[----:B------:R-:W-:Y:S01]  /*a530*/  SHF.L.U32 R109, R96, 0x8, RZ ;  /* 0x00000008606d7819 */ /* 0x000fe200000006ff */
[----:B------:R-:W-:Y:S01]  /*a540*/  IMAD R16, R5, R82, R16 ;  /* 0x0000005205107224 */ /* 0x000fe200078e0210 */
[----:B------:R-:W-:Y:S01]  /*a550*/  I2IP.S8.S32.SAT R19, R19, R3, RZ ;  /* 0x0000000313137239 */ /* 0x000fe200000014ff */
[----:B------:R-:W-:Y:S01]  /*a560*/  IMAD R23, R78, R23, RZ ;  /* 0x000000174e177224 */ /* 0x000fe200078e02ff */
[----:B------:R-:W-:Y:S01]  /*a570*/  MOV R3, R132 ;  /* 0x0000008400037202 */ /* 0x000fe20000000f00 */
[-C--:B------:R-:W-:Y:S01]  /*a580*/  IMAD R17, R6, R82.reuse, R17 ;  /* 0x0000005206117224 */ /* 0x080fe200078e0211 */
[----:B------:R-:W-:Y:S01]  /*a590*/  MOV R5, R129 ;  /* 0x0000008100057202 */ /* 0x000fe20000000f00 */
[-C--:B------:R-:W-:Y:S01]  /*a5a0*/  IMAD R18, R7, R82.reuse, R18 ;  /* 0x0000005207127224 */ /* 0x080fe200078e0212 */
[----:B------:R-:W-:Y:S01]  /*a5b0*/  SHF.R.S32.HI R7, RZ, 0x18, R127 ;  /* 0x00000018ff077819 */ /* 0x000fe2000001147f */
[----:B------:R-:W-:Y:S01]  /*a5c0*/  IMAD R23, R87, R82, R23 ;  /* 0x0000005257177224 */ /* 0x000fe200078e0217 */
[----:B------:R-:W-:Y:S01]  /*a5d0*/  I2IP.S8.S32.SAT R87, R2, R0, R19 ;  /* 0x0000000002577239 */ /* 0x000fe20000001413 */
[----:B------:R-:W-:Y:S01]  /*a5e0*/  IMAD R20, R3, R82, R20 ;  /* 0x0000005203147224 */ /* 0x000fe200078e0214 */
[----:B------:R-:W-:Y:S01]  /*a5f0*/  SHF.R.S32.HI R3, RZ, 0x18, R130 ;  /* 0x00000018ff037819 */ /* 0x000fe20000011482 */
[C---:B------:R-:W-:Y:S01]  /*a600*/  IMAD R22, R78.reuse, R26, RZ ;  /* 0x0000001a4e167224 */ /* 0x040fe200078e02ff */
[----:B------:R-:W-:Y:S01]  /*a610*/  I2IP.S8.S32.SAT R18, R23, R18, RZ ;  /* 0x0000001217127239 */ /* 0x000fe200000014ff */
[----:B------:R-:W-:Y:S01]  /*a620*/  IMAD R27, R78, R27, RZ ;  /* 0x0000001b4e1b7224 */ /* 0x000fe200078e02ff */
[----:B------:R1:W-:Y:S01]  /*a630*/  STS.128 [R153+UR49+0xa200], R84 ;  /* 0x00a2005499007988 */ /* 0x0003e20008000c31 */
[----:B------:R-:W-:Y:S01]  /*a640*/  IMAD R21, R4, R82, R21 ;  /* 0x0000005204157224 */ /* 0x000fe200078e0215 */
[----:B------:R-:W-:Y:S01]  /*a650*/  I2IP.S8.S32.SAT R16, R17, R16, R18 ;  /* 0x0000001011107239 */ /* 0x000fe20000001412 */
[-C--:B------:R-:W-:Y:S01]  /*a660*/  IMAD R22, R3, R82.reuse, R22 ;  /* 0x0000005203167224 */ /* 0x080fe200078e0216 */
[----:B------:R-:W-:Y:S01]  /*a670*/  SHF.R.S32.HI R0, RZ, 0x18, R128 ;  /* 0x00000018ff007819 */ /* 0x000fe20000011480 */
[----:B------:R-:W-:Y:S01]  /*a680*/  IMAD R27, R88, R82, R27 ;  /* 0x00000052581b7224 */ /* 0x000fe200078e021b */
[----:B------:R-:W-:Y:S01]  /*a690*/  SHF.R.S32.HI R96, RZ, 0x18, R97 ;  /* 0x00000018ff607819 */ /* 0x000fe20000011461 */
[C---:B------:R-:W-:Y:S01]  /*a6a0*/  IMAD R26, R78.reuse, R30, RZ ;  /* 0x0000001e4e1a7224 */ /* 0x040fe200078e02ff */
[----:B------:R-:W-:Y:S01]  /*a6b0*/  SHF.L.U32 R106, R97, 0x8, RZ ;  /* 0x00000008616a7819 */ /* 0x000fe200000006ff */
[----:B------:R-:W-:Y:S01]  /*a6c0*/  IMAD R24, R5, R82, R24 ;  /* 0x0000005205187224 */ /* 0x000fe200078e0218 */
[----:B------:R-:W-:Y:S01]  /*a6d0*/  I2IP.S8.S32.SAT R17, R27, R22, RZ ;  /* 0x000000161b117239 */ /* 0x000fe200000014ff */
[----:B------:R-:W-:Y:S01]  /*a6e0*/  IMAD R31, R78, R31, RZ ;  /* 0x0000001f4e1f7224 */ /* 0x000fe200078e02ff */
[----:B------:R-:W-:Y:S01]  /*a6f0*/  SHF.R.S32.HI R5, RZ, 0x18, R124 ;  /* 0x00000018ff057819 */ /* 0x000fe2000001147c */
[----:B------:R-:W-:Y:S01]  /*a700*/  IMAD R25, R0, R82, R25 ;  /* 0x0000005200197224 */ /* 0x000fe200078e0219 */
[----:B------:R-:W-:Y:S01]  /*a710*/  I2IP.S8.S32.SAT R17, R21, R20, R17 ;  /* 0x0000001415117239 */ /* 0x000fe20000001411 */
[-C--:B------:R-:W-:Y:S01]  /*a720*/  IMAD R26, R7, R82.reuse, R26 ;  /* 0x00000052071a7224 */ /* 0x080fe200078e021a */
[----:B------:R-:W-:Y:S01]  /*a730*/  SHF.R.S32.HI R0, RZ, 0x18, R125 ;  /* 0x00000018ff007819 */ /* 0x000fe2000001147d */
[----:B------:R-:W-:Y:S01]  /*a740*/  IMAD.MOV.U32 R3, RZ, RZ, R126 ;  /* 0x000000ffff037224 */ /* 0x000fe200078e007e */
[----:B------:R-:W-:Y:S01]  /*a750*/  SHF.R.S32.HI R7, RZ, 0x18, R118 ;  /* 0x00000018ff077819 */ /* 0x000fe20000011476 */
[----:B------:R-:W-:Y:S01]  /*a760*/  IMAD R31, R89, R82, R31 ;  /* 0x00000052591f7224 */ /* 0x000fe200078e021f */
[----:B------:R-:W-:Y:S01]  /*a770*/  SHF.R.S32.HI R97, RZ, 0x18, R98 ;  /* 0x00000018ff617819 */ /* 0x000fe20000011462 */
[----:B------:R-:W-:Y:S01]  /*a780*/  IMAD R30, R78, R34, RZ ;  /* 0x000000224e1e7224 */ /* 0x000fe200078e02ff */
[----:B------:R-:W-:Y:S01]  /*a790*/  SHF.L.U32 R103, R98, 0x8, RZ ;  /* 0x0000000862677819 */ /* 0x000fe200000006ff */
[----:B------:R-:W-:Y:S01]  /*a7a0*/  IMAD R28, R3, R82, R28 ;  /* 0x00000052031c7224 */ /* 0x000fe200078e021c */
[----:B------:R-:W-:Y:S01]  /*a7b0*/  I2IP.S8.S32.SAT R18, R31, R26, RZ ;  /* 0x0000001a1f127239 */ /* 0x000fe200000014ff */
[----:B------:R-:W-:Y:S01]  /*a7c0*/  IMAD R35, R78, R35, RZ ;  /* 0x000000234e237224 */ /* 0x000fe200078e02ff */
[----:B------:R-:W-:Y:S01]  /*a7d0*/  MOV R3, R123 ;  /* 0x0000007b00037202 */ /* 0x000fe20000000f00 */
[----:B------:R-:W-:Y:S01]  /*a7e0*/  IMAD R29, R0, R82, R29 ;  /* 0x00000052001d7224 */ /* 0x000fe200078e021d */
[----:B------:R-:W-:Y:S01]  /*a7f0*/  I2IP.S8.S32.SAT R18, R25, R24, R18 ;  /* 0x0000001819127239 */ /* 0x000fe20000001412 */
[-C--:B------:R-:W-:Y:S01]  /*a800*/  IMAD R30, R5, R82.reuse, R30 ;  /* 0x00000052051e7224 */ /* 0x080fe200078e021e */
[----:B------:R-:W-:Y:S01]  /*a810*/  SHF.R.S32.HI R0, RZ, 0x18, R122 ;  /* 0x00000018ff007819 */ /* 0x000fe2000001147a */
[----:B------:R-:W-:Y:S01]  /*a820*/  IMAD R35, R90, R82, R35 ;  /* 0x000000525a237224 */ /* 0x000fe200078e0223 */
[----:B------:R-:W-:Y:S01]  /*a830*/  MOV R5, R120 ;  /* 0x0000007800057202 */ /* 0x000fe20000000f00 */
[----:B------:R-:W-:Y:S01]  /*a840*/  IMAD R32, R3, R82, R32 ;  /* 0x0000005203207224 */ /* 0x000fe200078e0220 */
[----:B------:R-:W-:Y:S01]  /*a850*/  SHF.R.S32.HI R3, RZ, 0x18, R121 ;  /* 0x00000018ff037819 */ /* 0x000fe20000011479 */
[C---:B------:R-:W-:Y:S01]  /*a860*/  IMAD R34, R78.reuse, R38, RZ ;  /* 0x000000264e227224 */ /* 0x040fe200078e02ff */
[----:B------:R-:W-:Y:S01]  /*a870*/  I2IP.S8.S32.SAT R19, R35, R30, RZ ;  /* 0x0000001e23137239 */ /* 0x000fe200000014ff */
[----:B------:R-:W-:Y:S01]  /*a880*/  IMAD R39, R78, R39, RZ ;  /* 0x000000274e277224 */ /* 0x000fe200078e02ff */
[----:B------:R-:W-:Y:S01]  /*a890*/  SHF.R.S32.HI R98, RZ, 0x18, R99 ;  /* 0x00000018ff627819 */ /* 0x000fe20000011463 */
[----:B------:R-:W-:Y:S01]  /*a8a0*/  IMAD R33, R0, R82, R33 ;  /* 0x0000005200217224 */ /* 0x000fe200078e0221 */
[----:B------:R-:W-:Y:S01]  /*a8b0*/  I2IP.S8.S32.SAT R19, R29, R28, R19 ;  /* 0x0000001c1d137239 */ /* 0x000fe20000001413 */
[-C--:B------:R-:W-:Y:S01]  /*a8c0*/  IMAD R34, R3, R82.reuse, R34 ;  /* 0x0000005203227224 */ /* 0x080fe200078e0222 */
[----:B------:R-:W-:Y:S01]  /*a8d0*/  SHF.R.S32.HI R0, RZ, 0x18, R119 ;  /* 0x00000018ff007819 */ /* 0x000fe20000011477 */
[----:B------:R-:W-:Y:S01]  /*a8e0*/  IMAD R39, R91, R82, R39 ;  /* 0x000000525b277224 */ /* 0x000fe200078e0227 */
[----:B------:R-:W-:Y:S01]  /*a8f0*/  MOV R3, R117 ;  /* 0x0000007500037202 */ /* 0x000fe20000000f00 */
[C---:B------:R-:W-:Y:S01]  /*a900*/  IMAD R38, R78.reuse, R42, RZ ;  /* 0x0000002a4e267224 */ /* 0x040fe200078e02ff */
[----:B------:R1:W-:Y:S01]  /*a910*/  STS.128 [R172+0xa200], R16 ;  /* 0x00a20010ac007388 */ /* 0x0003e20000000c00 */
        /* <DEDUP_REMOVED lines=8> */
[-C--:B------:R-:W-:Y:S01]  /*a9a0*/  IMAD R43, R92, R82.reuse, R43 ;  /* 0x000000525c2b7224 */ /* 0x080fe200078e022b */
[----:B------:R-:W-:Y:S01]  /*a9b0*/  SHF.R.S32.HI R7, RZ, 0x18, R112 ;  /* 0x00000018ff077819 */ /* 0x000fe20000011470 */
[----:B------:R-:W-:Y:S01]  /*a9c0*/  IMAD R40, R3, R82, R40 ;  /* 0x0000005203287224 */ /* 0x000fe200078e0228 */
[----:B------:R-:W-:Y:S01]  /*a9d0*/  SHF.R.S32.HI R3, RZ, 0x18, R115 ;  /* 0x00000018ff037819 */ /* 0x000fe20000011473 */
[C---:B------:R-:W-:Y:S01]  /*a9e0*/  IMAD R42, R78.reuse, R46, RZ ;  /* 0x0000002e4e2a7224 */ /* 0x040fe200078e02ff */
[----:B------:R-:W-:Y:S01]  /*a9f0*/  I2IP.S8.S32.SAT R38, R43, R38, RZ ;  /* 0x000000262b267239 */ /* 0x000fe200000014ff */
[----:B------:R-:W-:Y:S01]  /*aa00*/  IMAD R47, R78, R47, RZ ;  /* 0x0000002f4e2f7224 */ /* 0x000fe200078e02ff */
[----:B------:R-:W-:Y:S01]  /*aa10*/  SHF.L.U32 R100, R99, 0x8, RZ ;  /* 0x0000000863647819 */ /* 0x000fe200000006ff */
[----:B------:R-:W-:Y:S01]  /*aa20*/  IMAD R41, R0, R82, R41 ;  /* 0x0000005200297224 */ /* 0x000fe200078e0229 */
[----:B------:R-:W-:Y:S01]  /*aa30*/  I2IP.S8.S32.SAT R33, R37, R36, R38 ;  /* 0x0000002425217239 */ /* 0x000fe20000001426 */
[-C--:B------:R-:W-:Y:S01]  /*aa40*/  IMAD R42, R3, R82.reuse, R42 ;  /* 0x00000052032a7224 */ /* 0x080fe200078e022a */
[----:B------:R-:W-:Y:S01]  /*aa50*/  SHF.R.S32.HI R0, RZ, 0x18, R113 ;  /* 0x00000018ff007819 */ /* 0x000fe20000011471 */
[----:B------:R-:W-:Y:S01]  /*aa60*/  IMAD R47, R93, R82, R47 ;  /* 0x000000525d2f7224 */ /* 0x000fe200078e022f */
[----:B------:R-:W-:Y:S01]  /*aa70*/  IADD3 R76, PT, PT, R76, 0x1, RZ ;  /* 0x000000014c4c7810 */ /* 0x000fe20007ffe0ff */
[C---:B------:R-:W-:Y:S02]  /*aa80*/  IMAD R46, R78.reuse, R50, RZ ;  /* 0x000000324e2e7224 */ /* 0x040fe400078e02ff */
        /* <DEDUP_REMOVED lines=8> */
[----:B------:R-:W-:Y:S02]  /*ab10*/  IMAD.MOV.U32 R3, RZ, RZ, R111 ;  /* 0x000000ffff037224 */ /* 0x000fe400078e006f */
[-C--:B------:R-:W-:Y:S02]  /*ab20*/  IMAD R51, R94, R82.reuse, R51 ;  /* 0x000000525e337224 */ /* 0x080fe400078e0233 */
[----:B------:R-:W-:Y:S01]  /*ab30*/  IMAD R48, R3, R82, R48 ;  /* 0x0000005203307224 */ /* 0x000fe200078e0230 */
[----:B------:R-:W-:Y:S01]  /*ab40*/  SHF.R.S32.HI R3, RZ, 0x18, R109 ;  /* 0x00000018ff037819 */ /* 0x000fe2000001146d */
[C---:B------:R-:W-:Y:S01]  /*ab50*/  IMAD R50, R78.reuse, R54, RZ ;  /* 0x000000364e327224 */ /* 0x040fe200078e02ff */
[----:B------:R-:W-:Y:S01]  /*ab60*/  I2IP.S8.S32.SAT R35, R51, R46, RZ ;  /* 0x0000002e33237239 */ /* 0x000fe200000014ff */
[----:B------:R-:W-:Y:S02]  /*ab70*/  IMAD R55, R78, R55, RZ ;  /* 0x000000374e377224 */ /* 0x000fe400078e02ff */
[----:B------:R-:W-:Y:S01]  /*ab80*/  IMAD R49, R0, R82, R49 ;  /* 0x0000005200317224 */ /* 0x000fe200078e0231 */
[----:B------:R-:W-:Y:S01]  /*ab90*/  I2IP.S8.S32.SAT R35, R45, R44, R35 ;  /* 0x0000002c2d237239 */ /* 0x000fe20000001423 */
[-C--:B------:R-:W-:Y:S01]  /*aba0*/  IMAD R50, R3, R82.reuse, R50 ;  /* 0x0000005203327224 */ /* 0x080fe200078e0232 */
[----:B------:R-:W-:Y:S01]  /*abb0*/  SHF.R.S32.HI R0, RZ, 0x18, R107 ;  /* 0x00000018ff007819 */ /* 0x000fe2000001146b */
[----:B------:R-:W-:Y:S01]  /*abc0*/  IMAD R55, R95, R82, R55 ;  /* 0x000000525f377224 */ /* 0x000fe200078e0237 */
[----:B------:R-:W-:Y:S01]  /*abd0*/  SHF.R.S32.HI R3, RZ, 0x18, R106 ;  /* 0x00000018ff037819 */ /* 0x000fe2000001146a */
        /* <DEDUP_REMOVED lines=11> */
[----:B------:R-:W-:Y:S01]  /*ac90*/  SHF.R.S32.HI R3, RZ, 0x18, R103 ;  /* 0x00000018ff037819 */ /* 0x000fe20000011467 */
[----:B------:R-:W-:Y:S02]  /*aca0*/  IMAD R58, R78, R62, RZ ;  /* 0x0000003e4e3a7224 */ /* 0x000fe400078e02ff */
[----:B------:R-:W-:Y:S01]  /*acb0*/  IMAD R56, R5, R82, R56 ;  /* 0x0000005205387224 */ /* 0x000fe200078e0238 */
[----:B------:R-:W-:Y:S01]  /*acc0*/  MOV R5, R102 ;  /* 0x0000006600057202 */ /* 0x000fe20000000f00 */
[----:B------:R-:W-:Y:S01]  /*acd0*/  IMAD R57, R0, R82, R57 ;  /* 0x0000005200397224 */ /* 0x000fe200078e0239 */
[----:B------:R-:W-:Y:S01]  /*ace0*/  SHF.R.S32.HI R0, RZ, 0x18, R101 ;  /* 0x00000018ff007819 */ /* 0x000fe20000011465 */
[C---:B------:R-:W-:Y:S01]  /*acf0*/  IMAD R63, R78.reuse, R63, RZ ;  /* 0x0000003f4e3f7224 */ /* 0x040fe200078e02ff */
[----:B------:R-:W-:Y:S01]  /*ad00*/  I2IP.S8.S32.SAT R54, R59, R54, RZ ;  /* 0x000000363b367239 */ /* 0x000fe200000014ff */
[-C--:B------:R-:W-:Y:S01]  /*ad10*/  IMAD R58, R3, R82.reuse, R58 ;  /* 0x00000052033a7224 */ /* 0x080fe200078e023a */
[----:B------:R-:W-:Y:S01]  /*ad20*/  SHF.R.S32.HI R3, RZ, 0x18, R100 ;  /* 0x00000018ff037819 */ /* 0x000fe20000011464 */
[----:B------:R-:W-:Y:S01]  /*ad30*/  IMAD R63, R97, R82, R63 ;  /* 0x00000052613f7224 */ /* 0x000fe200078e023f */
[----:B------:R-:W-:Y:S01]  /*ad40*/  I2IP.S8.S32.SAT R49, R53, R52, R54 ;  /* 0x0000003435317239 */ /* 0x000fe20000001436 */
        /* <DEDUP_REMOVED lines=28> */
.L_x_122:
[----:B------:R-:W-:Y:S05]  /*af10*/  BSYNC.RECONVERGENT B0 ;  /* 0x0000000000007941 */ /* 0x000fea0003800200 */
.L_x_121:
[----:B------:R-:W-:Y:S01]  /*af20*/  BAR.SYNC.DEFER_BLOCKING 0x1, 0x80 ;  /* 0x0042000000007b1d */ /* 0x000fe20000010000 */
[----:B------:R-:W-:Y:S01]  /*af30*/  ISETP.NE.AND P2, PT, R168, RZ, PT ;  /* 0x000000ffa800720c */ /* 0x000fe20003f45270 */
[----:B------:R-:W-:Y:S01]  /*af40*/  IMAD.IADD R20, R75, 0x1, R150 ;  /* 0x000000014b147824 */ /* 0x000fe200078e0296 */
[----:B------:R-:W-:Y:S01]  /*af50*/  ISETP.NE.AND P0, PT, R169, 0x2, PT ;  /* 0x00000002a900780c */ /* 0x000fe20003f05270 */
[----:B------:R-:W-:Y:S01]  /*af60*/  IMAD.IADD R21, R77, 0x1, R152 ;  /* 0x000000014d157824 */ /* 0x000fe200078e0298 */
[----:B------:R-:W-:Y:S02]  /*af70*/  ISETP.NE.AND P1, PT, R76, 0x2, PT ;  /* 0x000000024c00780c */ /* 0x000fe40003f25270 */
[----:B------:R-:W-:Y:S02]  /*af80*/  SEL R0, RZ, 0x1, P0 ;  /* 0x00000001ff007807 */ /* 0x000fe40000000000 */
[----:B------:R-:W-:Y:S02]  /*af90*/  SEL R3, RZ, 0x1, P1 ;  /* 0x00000001ff037807 */ /* 0x000fe40000800000 */
[----:B------:R-:W-:Y:S02]  /*afa0*/  LOP3.LUT R161, R161, R0, RZ, 0x3c, !PT ;  /* 0x00000000a1a17212 */ /* 0x000fe400078e3cff */
[----:B------:R-:W-:Y:S02]  /*afb0*/  LOP3.LUT R162, R162, R3, RZ, 0x3c, !PT ;  /* 0x00000003a2a27212 */ /* 0x000fe400078e3cff */
[----:B------:R-:W-:Y:S02]  /*afc0*/  @P2 R2UR UR36, R158 ;  /* 0x000000009e2422ca */ /* 0x000fe400000e0000 */
[----:B------:R-:W-:Y:S02]  /*afd0*/  SEL R169, R169, RZ, P0 ;  /* 0x000000ffa9a97207 */ /* 0x000fe40000000000 */
[----:B------:R-:W-:Y:S01]  /*afe0*/  SEL R76, R76, RZ, P1 ;  /* 0x000000ff4c4c7207 */ /* 0x000fe20000800000 */
[----:B------:R-:W-:Y:S10]  /*aff0*/  @P2 BRA `(.L_x_123) ;  /* 0xffffff9800a82947 */ /* 0x000ff4000383ffff */
[----:B------:R-:W-:Y:S05]  /*b000*/  EXIT ;  /* 0x000000000000794d */ /* 0x000fea0003800000 */
.L_x_19:
[----:B--2---:R2:W1:Y:S02]  /*b010*/  SYNCS.PHASECHK.TRANS64.TRYWAIT P0, [R3+URZ+0xf0], R2 ;  /* 0x0000f002030075a7 */ /* 0x00446400080011ff */
[----:B-1----:R-:W-:Y:S05]  /*b020*/  @!P0 NANOSLEEP.SYNCS 0x989680 ;  /* 0x009896800000895d */ /* 0x002fea0003900000 */
[----:B------:R-:W1:Y:S02]  /*b030*/  @!P0 SYNCS.PHASECHK.TRANS64 P0, [R3+URZ+0xf0], R2 ;  /* 0x0000f002030085a7 */ /* 0x000e6400080010ff */
[----:B-1----:R-:W-:Y:S05]  /*b040*/  @!P0 BRA `(.L_x_19) ;  /* 0xfffffffc00f08947 */ /* 0x002fea000383ffff */
[----:B------:R-:W-:Y:S05]  /*b050*/  BRA `(.L_x_124) ;  /* 0xffffff64005c7947 */ /* 0x000fea000383ffff */
.L_x_22:
[----:B-1----:R-:W-:-:S07]  /*b060*/  MOV R2, UR33 ;  /* 0x0000002100027c02 */ /* 0x002fce0008000f00 */
.L_x_125:
[----:B-1----:R1:W2:Y:S02]  /*b070*/  SYNCS.PHASECHK.TRANS64.TRYWAIT P0, [R2+URZ+0x28], R5 ;  /* 0x00002805020075a7 */ /* 0x0022a400080011ff */
[----:B--2---:R-:W-:Y:S05]  /*b080*/  @!P0 NANOSLEEP.SYNCS 0x989680 ;  /* 0x009896800000895d */ /* 0x004fea0003900000 */
[----:B------:R-:W2:Y:S02]  /*b090*/  @!P0 SYNCS.PHASECHK.TRANS64 P0, [R2+URZ+0x28], R5 ;  /* 0x00002805020085a7 */ /* 0x000ea400080010ff */
[----:B--2---:R-:W-:Y:S05]  /*b0a0*/  @!P0 BRA `(.L_x_125) ;  /* 0xfffffffc00f08947 */ /* 0x004fea000383ffff */
[----:B------:R-:W-:Y:S05]  /*b0b0*/  BRA `(.L_x_21) ;  /* 0xffffff6400ac7947 */ /* 0x000fea000383ffff */
.L_x_28:
[----:B-1----:R-:W-:-:S07]  /*b0c0*/  MOV R2, UR17 ;  /* 0x0000001100027c02 */ /* 0x002fce0008000f00 */
.L_x_126:
[----:B-1----:R1:W2:Y:S02]  /*b0d0*/  SYNCS.PHASECHK.TRANS64.TRYWAIT P0, [R2+URZ+0x28], R5 ;  /* 0x00002805020075a7 */ /* 0x0022a400080011ff */
[----:B--2---:R-:W-:Y:S05]  /*b0e0*/  @!P0 NANOSLEEP.SYNCS 0x989680 ;  /* 0x009896800000895d */ /* 0x004fea0003900000 */
[----:B------:R-:W2:Y:S02]  /*b0f0*/  @!P0 SYNCS.PHASECHK.TRANS64 P0, [R2+URZ+0x28], R5 ;  /* 0x00002805020085a7 */ /* 0x000ea400080010ff */
[----:B--2---:R-:W-:Y:S05]  /*b100*/  @!P0 BRA `(.L_x_126) ;  /* 0xfffffffc00f08947 */ /* 0x004fea000383ffff */
[----:B------:R-:W-:Y:S05]  /*b110*/  BRA `(.L_x_27) ;  /* 0xffffff6800547947 */ /* 0x000fea000383ffff */
.L_x_32:
[----:B-1----:R1:W2:Y:S02]  /*b120*/  SYNCS.PHASECHK.TRANS64.TRYWAIT P0, [R2+URZ+0xa0], R3 ;  /* 0x0000a003020075a7 */ /* 0x0022a400080011ff */
[----:B--2---:R-:W-:Y:S05]  /*b130*/  @!P0 NANOSLEEP.SYNCS 0x989680 ;  /* 0x009896800000895d */ /* 0x004fea0003900000 */
[----:B------:R-:W2:Y:S02]  /*b140*/  @!P0 SYNCS.PHASECHK.TRANS64 P0, [R2+URZ+0xa0], R3 ;  /* 0x0000a003020085a7 */ /* 0x000ea400080010ff */
[----:B--2---:R-:W-:Y:S05]  /*b150*/  @!P0 BRA `(.L_x_32) ;  /* 0xfffffffc00f08947 */ /* 0x004fea000383ffff */
[----:B------:R-:W-:Y:S05]  /*b160*/  BRA `(.L_x_127) ;  /* 0xffffff6800e47947 */ /* 0x000fea000383ffff */
.L_x_36:
[----:B----4-:R-:W-:-:S07]  /*b170*/  MOV R0, UR5 ;  /* 0x0000000500007c02 */ /* 0x010fce0008000f00 */
.L_x_128:
[----:B-1----:R1:W2:Y:S02]  /*b180*/  SYNCS.PHASECHK.TRANS64.TRYWAIT P0, [R0+URZ], R3 ;  /* 0x00000003000075a7 */ /* 0x0022a400080011ff */
[----:B--2---:R-:W-:Y:S05]  /*b190*/  @!P0 NANOSLEEP.SYNCS 0x989680 ;  /* 0x009896800000895d */ /* 0x004fea0003900000 */
[----:B------:R-:W2:Y:S02]  /*b1a0*/  @!P0 SYNCS.PHASECHK.TRANS64 P0, [R0+URZ], R3 ;  /* 0x00000003000085a7 */ /* 0x000ea400080010ff */
[----:B--2---:R-:W-:Y:S05]  /*b1b0*/  @!P0 BRA `(.L_x_128) ;  /* 0xfffffffc00f08947 */ /* 0x004fea000383ffff */
[----:B------:R-:W-:Y:S05]  /*b1c0*/  BRA `(.L_x_129) ;  /* 0xffffff7000547947 */ /* 0x000fea000383ffff */
.L_x_37:
[----:B----4-:R-:W-:-:S07]  /*b1d0*/  MOV R0, UR5 ;  /* 0x0000000500007c02 */ /* 0x010fce0008000f00 */
.L_x_130:
[----:B-1----:R1:W2:Y:S02]  /*b1e0*/  SYNCS.PHASECHK.TRANS64.TRYWAIT P0, [R0+URZ], R3 ;  /* 0x00000003000075a7 */ /* 0x0022a400080011ff */
[----:B--2---:R-:W-:Y:S05]  /*b1f0*/  @!P0 NANOSLEEP.SYNCS 0x989680 ;  /* 0x009896800000895d */ /* 0x004fea0003900000 */
[----:B------:R-:W2:Y:S02]  /*b200*/  @!P0 SYNCS.PHASECHK.TRANS64 P0, [R0+URZ], R3 ;  /* 0x00000003000085a7 */ /* 0x000ea400080010ff */
[----:B--2---:R-:W-:Y:S05]  /*b210*/  @!P0 BRA `(.L_x_130) ;  /* 0xfffffffc00f08947 */ /* 0x004fea000383ffff */
[----:B------:R-:W-:Y:S05]  /*b220*/  BRA `(.L_x_131) ;  /* 0xffffff7000607947 */ /* 0x000fea000383ffff */
.L_x_38:
[----:B----4-:R-:W-:-:S07]  /*b230*/  MOV R0, UR5 ;  /* 0x0000000500007c02 */ /* 0x010fce0008000f00 */
.L_x_132:
[----:B-1----:R1:W2:Y:S02]  /*b240*/  SYNCS.PHASECHK.TRANS64.TRYWAIT P0, [R0+URZ], R3 ;  /* 0x00000003000075a7 */ /* 0x0022a400080011ff */
[----:B--2---:R-:W-:Y:S05]  /*b250*/  @!P0 NANOSLEEP.SYNCS 0x989680 ;  /* 0x009896800000895d */ /* 0x004fea0003900000 */
[----:B------:R-:W2:Y:S02]  /*b260*/  @!P0 SYNCS.PHASECHK.TRANS64 P0, [R0+URZ], R3 ;  /* 0x00000003000085a7 */ /* 0x000ea400080010ff */
[----:B--2---:R-:W-:Y:S05]  /*b270*/  @!P0 BRA `(.L_x_132) ;  /* 0xfffffffc00f08947 */ /* 0x004fea000383ffff */
[----:B------:R-:W-:Y:S05]  /*b280*/  BRA `(.L_x_133) ;  /* 0xffffff70006c7947 */ /* 0x000fea000383ffff */
.L_x_39:
[----:B----4-:R-:W-:-:S07]  /*b290*/  MOV R0, UR5 ;  /* 0x0000000500007c02 */ /* 0x010fce0008000f00 */
.L_x_134:
[----:B-1----:R1:W2:Y:S02]  /*b2a0*/  SYNCS.PHASECHK.TRANS64.TRYWAIT P0, [R0+URZ], R3 ;  /* 0x00000003000075a7 */ /* 0x0022a400080011ff */
[----:B--2---:R-:W-:Y:S05]  /*b2b0*/  @!P0 NANOSLEEP.SYNCS 0x989680 ;  /* 0x009896800000895d */ /* 0x004fea0003900000 */
[----:B------:R-:W2:Y:S02]  /*b2c0*/  @!P0 SYNCS.PHASECHK.TRANS64 P0, [R0+URZ], R3 ;  /* 0x00000003000085a7 */ /* 0x000ea400080010ff */
[----:B--2---:R-:W-:Y:S05]  /*b2d0*/  @!P0 BRA `(.L_x_134) ;  /* 0xfffffffc00f08947 */ /* 0x004fea000383ffff */
[----:B------:R-:W-:Y:S05]  /*b2e0*/  BRA `(.L_x_135) ;  /* 0xffffff7000787947 */ /* 0x000fea000383ffff */
.L_x_42:
[----:B-1----:R1:W2:Y:S02]  /*b2f0*/  SYNCS.PHASECHK.TRANS64.TRYWAIT P0, [R0+URZ+0xe0], R5 ;  /* 0x0000e005000075a7 */ /* 0x0022a400080011ff */
[----:B--2---:R-:W-:Y:S05]  /*b300*/  @!P0 NANOSLEEP.SYNCS 0x989680 ;  /* 0x009896800000895d */ /* 0x004fea0003900000 */
[----:B------:R-:W2:Y:S02]  /*b310*/  @!P0 SYNCS.PHASECHK.TRANS64 P0, [R0+URZ+0xe0], R5 ;  /* 0x0000e005000085a7 */ /* 0x000ea400080010ff */
[----:B--2---:R-:W-:Y:S05]  /*b320*/  @!P0 BRA `(.L_x_42) ;  /* 0xfffffffc00f08947 */ /* 0x004fea000383ffff */
[----:B------:R-:W-:Y:S05]  /*b330*/  BRA `(.L_x_136) ;  /* 0xffffff7000d47947 */ /* 0x000fea000383ffff */
.L_x_43:
[----:B------:R-:W-:-:S07]  /*b340*/  MOV R0, UR5 ;  /* 0x0000000500007c02 */ /* 0x000fce0008000f00 */
.L_x_137:
[----:B-1----:R1:W2:Y:S02]  /*b350*/  SYNCS.PHASECHK.TRANS64.TRYWAIT P0, [R0+URZ+0xb0], R5 ;  /* 0x0000b005000075a7 */ /* 0x0022a400080011ff */
[----:B--2---:R-:W-:Y:S05]  /*b360*/  @!P0 NANOSLEEP.SYNCS 0x989680 ;  /* 0x009896800000895d */ /* 0x004fea0003900000 */
[----:B------:R-:W2:Y:S02]  /*b370*/  @!P0 SYNCS.PHASECHK.TRANS64 P0, [R0+URZ+0xb0], R5 ;  /* 0x0000b005000085a7 */ /* 0x000ea400080010ff */
[----:B--2---:R-:W-:Y:S05]  /*b380*/  @!P0 BRA `(.L_x_137) ;  /* 0xfffffffc00f08947 */ /* 0x004fea000383ffff */
[----:B------:R-:W-:Y:S05]  /*b390*/  BRA `(.L_x_138) ;  /* 0xffffff7000e47947 */ /* 0x000fea000383ffff */
.L_x_44:
[----:B-1----:R1:W2:Y:S02]  /*b3a0*/  SYNCS.PHASECHK.TRANS64.TRYWAIT P1, [R0+URZ+0xa0], R5 ;  /* 0x0000a005000075a7 */ /* 0x0022a400080211ff */
[----:B--2---:R-:W-:Y:S05]  /*b3b0*/  @!P1 NANOSLEEP.SYNCS 0x989680 ;  /* 0x009896800000995d */ /* 0x004fea0003900000 */
[----:B------:R-:W2:Y:S02]  /*b3c0*/  @!P1 SYNCS.PHASECHK.TRANS64 P1, [R0+URZ+0xa0], R5 ;  /* 0x0000a005000095a7 */ /* 0x000ea400080210ff */
[----:B--2---:R-:W-:Y:S05]  /*b3d0*/  @!P1 BRA `(.L_x_44) ;  /* 0xfffffffc00f09947 */ /* 0x004fea000383ffff */
[----:B------:R-:W-:Y:S05]  /*b3e0*/  BRA `(.L_x_139) ;  /* 0xffffff7400147947 */ /* 0x000fea000383ffff */
.L_x_47:
[----:B------:R-:W-:-:S07]  /*b3f0*/  MOV R0, UR5 ;  /* 0x0000000500007c02 */ /* 0x000fce0008000f00 */
.L_x_140:
[----:B-1----:R1:W2:Y:S02]  /*b400*/  SYNCS.PHASECHK.TRANS64.TRYWAIT P0, [R0+URZ+0xb0], R3 ;  /* 0x0000b003000075a7 */ /* 0x0022a400080011ff */
[----:B--2---:R-:W-:Y:S05]  /*b410*/  @!P0 NANOSLEEP.SYNCS 0x989680 ;  /* 0x009896800000895d */ /* 0x004fea0003900000 */
[----:B------:R-:W2:Y:S02]  /*b420*/  @!P0 SYNCS.PHASECHK.TRANS64 P0, [R0+URZ+0xb0], R3 ;  /* 0x0000b003000085a7 */ /* 0x000ea400080010ff */
[----:B--2---:R-:W-:Y:S05]  /*b430*/  @!P0 BRA `(.L_x_140) ;  /* 0xfffffffc00f08947 */ /* 0x004fea000383ffff */
[----:B------:R-:W-:Y:S05]  /*b440*/  BRA `(.L_x_46) ;  /* 0xffffff7400687947 */ /* 0x000fea000383ffff */
.L_x_54:
[----:B-1----:R1:W2:Y:S02]  /*b450*/  SYNCS.PHASECHK.TRANS64.TRYWAIT P1, [R0+URZ+0xa0], R5 ;  /* 0x0000a005000075a7 */ /* 0x0022a400080211ff */
[----:B--2---:R-:W-:Y:S05]  /*b460*/  @!P1 NANOSLEEP.SYNCS 0x989680 ;  /* 0x009896800000995d */ /* 0x004fea0003900000 */
[----:B------:R-:W2:Y:S02]  /*b470*/  @!P1 SYNCS.PHASECHK.TRANS64 P1, [R0+URZ+0xa0], R5 ;  /* 0x0000a005000095a7 */ /* 0x000ea400080210ff */
[----:B--2---:R-:W-:Y:S05]  /*b480*/  @!P1 BRA `(.L_x_54) ;  /* 0xfffffffc00f09947 */ /* 0x004fea000383ffff */
[----:B------:R-:W-:Y:S05]  /*b490*/  BRA `(.L_x_141) ;  /* 0xffffff7800c07947 */ /* 0x000fea000383ffff */
.L_x_55:
[----:B------:R-:W-:-:S07]  /*b4a0*/  MOV R3, UR9 ;  /* 0x0000000900037c02 */ /* 0x000fce0008000f00 */
.L_x_142:
[----:B-1----:R1:W2:Y:S02]  /*b4b0*/  SYNCS.PHASECHK.TRANS64.TRYWAIT P0, [R3+URZ+0xd0], R0 ;  /* 0x0000d000030075a7 */ /* 0x0022a400080011ff */
[----:B--2---:R-:W-:Y:S05]  /*b4c0*/  @!P0 NANOSLEEP.SYNCS 0x989680 ;  /* 0x009896800000895d */ /* 0x004fea0003900000 */
[----:B------:R-:W2:Y:S02]  /*b4d0*/  @!P0 SYNCS.PHASECHK.TRANS64 P0, [R3+URZ+0xd0], R0 ;  /* 0x0000d000030085a7 */ /* 0x000ea400080010ff */
[----:B--2---:R-:W-:Y:S05]  /*b4e0*/  @!P0 BRA `(.L_x_142) ;  /* 0xfffffffc00f08947 */ /* 0x004fea000383ffff */
[----:B------:R-:W-:Y:S05]  /*b4f0*/  BRA `(.L_x_143) ;  /* 0xffffff7800f47947 */ /* 0x000fea000383ffff */
.L_x_58:
[----:B------:R-:W-:Y:S07]  /*b500*/  MOV R0, UR7 ;  /* 0x0000000700007c02 */ /* 0x000fee0008000f00 */
.L_x_144:
[----:B-1----:R1:W2:Y:S02]  /*b510*/  SYNCS.PHASECHK.TRANS64.TRYWAIT P0, [R0+URZ], R3 ;  /* 0x00000003000075a7 */ /* 0x0022a400080011ff */
[----:B--2---:R-:W-:Y:S05]  /*b520*/  @!P0 NANOSLEEP.SYNCS 0x989680 ;  /* 0x009896800000895d */ /* 0x004fea0003900000 */
[----:B------:R-:W2:Y:S02]  /*b530*/  @!P0 SYNCS.PHASECHK.TRANS64 P0, [R0+URZ], R3 ;  /* 0x00000003000085a7 */ /* 0x000ea400080010ff */
[----:B--2---:R-:W-:Y:S05]  /*b540*/  @!P0 BRA `(.L_x_144) ;  /* 0xfffffffc00f08947 */ /* 0x004fea000383ffff */
[----:B------:R-:W-:Y:S05]  /*b550*/  BRA `(.L_x_57) ;  /* 0xffffff7c00147947 */ /* 0x000fea000383ffff */
.L_x_61:
[----:B------:R-:W-:-:S07]  /*b560*/  MOV R0, UR5 ;  /* 0x0000000500007c02 */ /* 0x000fce0008000f00 */
.L_x_145:
[----:B--2---:R2:W3:Y:S02]  /*b570*/  SYNCS.PHASECHK.TRANS64.TRYWAIT P0, [R0+URZ], R3 ;  /* 0x00000003000075a7 */ /* 0x0044e400080011ff */
[----:B---3--:R-:W-:Y:S05]  /*b580*/  @!P0 NANOSLEEP.SYNCS 0x989680 ;  /* 0x009896800000895d */ /* 0x008fea0003900000 */
[----:B------:R-:W3:Y:S02]  /*b590*/  @!P0 SYNCS.PHASECHK.TRANS64 P0, [R0+URZ], R3 ;  /* 0x00000003000085a7 */ /* 0x000ee400080010ff */
[----:B---3--:R-:W-:Y:S05]  /*b5a0*/  @!P0 BRA `(.L_x_145) ;  /* 0xfffffffc00f08947 */ /* 0x008fea000383ffff */
[----:B------:R-:W-:Y:S05]  /*b5b0*/  BRA `(.L_x_146) ;  /* 0xffffff7c00b47947 */ /* 0x000fea000383ffff */
.L_x_62:
[----:B------:R-:W-:-:S07]  /*b5c0*/  MOV R0, UR7 ;  /* 0x0000000700007c02 */ /* 0x000fce0008000f00 */
.L_x_147:
[----:B--2---:R2:W3:Y:S02]  /*b5d0*/  SYNCS.PHASECHK.TRANS64.TRYWAIT P0, [R0+URZ], R3 ;  /* 0x00000003000075a7 */ /* 0x0044e400080011ff */
[----:B---3--:R-:W-:Y:S05]  /*b5e0*/  @!P0 NANOSLEEP.SYNCS 0x989680 ;  /* 0x009896800000895d */ /* 0x008fea0003900000 */
[----:B------:R-:W3:Y:S02]  /*b5f0*/  @!P0 SYNCS.PHASECHK.TRANS64 P0, [R0+URZ], R3 ;  /* 0x00000003000085a7 */ /* 0x000ee400080010ff */
[----:B---3--:R-:W-:Y:S05]  /*b600*/  @!P0 BRA `(.L_x_147) ;  /* 0xfffffffc00f08947 */ /* 0x008fea000383ffff */
[----:B------:R-:W-:Y:S05]  /*b610*/  BRA `(.L_x_148) ;  /* 0xffffff7c00c07947 */ /* 0x000fea000383ffff */
.L_x_67:
[----:B--2---:R2:W3:Y:S02]  /*b620*/  SYNCS.PHASECHK.TRANS64.TRYWAIT P0, [R0+URZ+0xa0], R3 ;  /* 0x0000a003000075a7 */ /* 0x0044e400080011ff */
[----:B---3--:R-:W-:Y:S05]  /*b630*/  @!P0 NANOSLEEP.SYNCS 0x989680 ;  /* 0x009896800000895d */ /* 0x008fea0003900000 */
[----:B------:R-:W3:Y:S02]  /*b640*/  @!P0 SYNCS.PHASECHK.TRANS64 P0, [R0+URZ+0xa0], R3 ;  /* 0x0000a003000085a7 */ /* 0x000ee400080010ff */
[----:B---3--:R-:W-:Y:S05]  /*b650*/  @!P0 BRA `(.L_x_67) ;  /* 0xfffffffc00f08947 */ /* 0x008fea000383ffff */
[----:B------:R-:W-:Y:S05]  /*b660*/  BRA `(.L_x_149) ;  /* 0xffffff8000cc7947 */ /* 0x000fea000383ffff */
.L_x_70:
[----:B------:R-:W-:Y:S07]  /*b670*/  MOV R0, UR7 ;  /* 0x0000000700007c02 */ /* 0x000fee0008000f00 */
.L_x_150:
[----:B--2---:R2:W3:Y:S02]  /*b680*/  SYNCS.PHASECHK.TRANS64.TRYWAIT P0, [R0+URZ+0x98], R3 ;  /* 0x00009803000075a7 */ /* 0x0044e400080011ff */
[----:B---3--:R-:W-:Y:S05]  /*b690*/  @!P0 NANOSLEEP.SYNCS 0x989680 ;  /* 0x009896800000895d */ /* 0x008fea0003900000 */
[----:B------:R-:W3:Y:S02]  /*b6a0*/  @!P0 SYNCS.PHASECHK.TRANS64 P0, [R0+URZ+0x98], R3 ;  /* 0x00009803000085a7 */ /* 0x000ee400080010ff */
[----:B---3--:R-:W-:Y:S05]  /*b6b0*/  @!P0 BRA `(.L_x_150) ;  /* 0xfffffffc00f08947 */ /* 0x008fea000383ffff */
[----:B------:R-:W-:Y:S05]  /*b6c0*/  BRA `(.L_x_69) ;  /* 0xffffff8400ac7947 */ /* 0x000fea000383ffff */
.L_x_73:
[----:B------:R-:W-:Y:S07]  /*b6d0*/  MOV R3, UR7 ;  /* 0x0000000700037c02 */ /* 0x000fee0008000f00 */
.L_x_151:
[----:B-1----:R1:W2:Y:S02]  /*b6e0*/  SYNCS.PHASECHK.TRANS64.TRYWAIT P0, [R3+URZ+0x70], R12 ;  /* 0x0000700c030075a7 */ /* 0x0022a400080011ff */
[----:B--2---:R-:W-:Y:S05]  /*b6f0*/  @!P0 NANOSLEEP.SYNCS 0x989680 ;  /* 0x009896800000895d */ /* 0x004fea0003900000 */
[----:B------:R-:W2:Y:S02]  /*b700*/  @!P0 SYNCS.PHASECHK.TRANS64 P0, [R3+URZ+0x70], R12 ;  /* 0x0000700c030085a7 */ /* 0x000ea400080010ff */
[----:B--2---:R-:W-:Y:S05]  /*b710*/  @!P0 BRA `(.L_x_151) ;  /* 0xfffffffc00f08947 */ /* 0x004fea000383ffff */
[----:B------:R-:W-:Y:S05]  /*b720*/  BRA `(.L_x_152) ;  /* 0xffffff8800247947 */ /* 0x000fea000383ffff */
.L_x_74:
[----:B-1----:R-:W-:Y:S07]  /*b730*/  MOV R3, UR7 ;  /* 0x0000000700037c02 */ /* 0x002fee0008000f00 */
.L_x_153:
[----:B-1----:R1:W2:Y:S02]  /*b740*/  SYNCS.PHASECHK.TRANS64.TRYWAIT P0, [R3+URZ+0x78], R12 ;  /* 0x0000780c030075a7 */ /* 0x0022a400080011ff */
[----:B--2---:R-:W-:Y:S05]  /*b750*/  @!P0 NANOSLEEP.SYNCS 0x989680 ;  /* 0x009896800000895d */ /* 0x004fea0003900000 */
[----:B------:R-:W2:Y:S02]  /*b760*/  @!P0 SYNCS.PHASECHK.TRANS64 P0, [R3+URZ+0x78], R12 ;  /* 0x0000780c030085a7 */ /* 0x000ea400080010ff */
[----:B--2---:R-:W-:Y:S05]  /*b770*/  @!P0 BRA `(.L_x_153) ;  /* 0xfffffffc00f08947 */ /* 0x004fea000383ffff */
[----:B------:R-:W-:Y:S05]  /*b780*/  BRA `(.L_x_154) ;  /* 0xffffff8800607947 */ /* 0x000fea000383ffff */
.L_x_75:
[----:B-1----:R-:W-:Y:S07]  /*b790*/  MOV R3, UR7 ;  /* 0x0000000700037c02 */ /* 0x002fee0008000f00 */
.L_x_155:
[----:B-1----:R1:W2:Y:S02]  /*b7a0*/  SYNCS.PHASECHK.TRANS64.TRYWAIT P0, [R3+URZ+0x80], R12 ;  /* 0x0000800c030075a7 */ /* 0x0022a400080011ff */
[----:B--2---:R-:W-:Y:S05]  /*b7b0*/  @!P0 NANOSLEEP.SYNCS 0x989680 ;  /* 0x009896800000895d */ /* 0x004fea0003900000 */
[----:B------:R-:W2:Y:S02]  /*b7c0*/  @!P0 SYNCS.PHASECHK.TRANS64 P0, [R3+URZ+0x80], R12 ;  /* 0x0000800c030085a7 */ /* 0x000ea400080010ff */
[----:B--2---:R-:W-:Y:S05]  /*b7d0*/  @!P0 BRA `(.L_x_155) ;  /* 0xfffffffc00f08947 */ /* 0x004fea000383ffff */
[----:B------:R-:W-:Y:S05]  /*b7e0*/  BRA `(.L_x_156) ;  /* 0xffffff8800a87947 */ /* 0x000fea000383ffff */
.L_x_76:
[----:B------:R-:W-:Y:S07]  /*b7f0*/  MOV R3, UR7 ;  /* 0x0000000700037c02 */ /* 0x000fee0008000f00 */
.L_x_157:
[----:B-1----:R1:W2:Y:S02]  /*b800*/  SYNCS.PHASECHK.TRANS64.TRYWAIT P0, [R3+URZ+0x88], R12 ;  /* 0x0000880c030075a7 */ /* 0x0022a400080011ff */
[----:B--2---:R-:W-:Y:S05]  /*b810*/  @!P0 NANOSLEEP.SYNCS 0x989680 ;  /* 0x009896800000895d */ /* 0x004fea0003900000 */
[----:B------:R-:W2:Y:S02]  /*b820*/  @!P0 SYNCS.PHASECHK.TRANS64 P0, [R3+URZ+0x88], R12 ;  /* 0x0000880c030085a7 */ /* 0x000ea400080010ff */
[----:B--2---:R-:W-:Y:S05]  /*b830*/  @!P0 BRA `(.L_x_157) ;  /* 0xfffffffc00f08947 */ /* 0x004fea000383ffff */
[----:B------:R-:W-:Y:S05]  /*b840*/  BRA `(.L_x_158) ;  /* 0xffffff8c00307947 */ /* 0x000fea000383ffff */
.L_x_78:
[----:B------:R-:W-:-:S07]  /*b850*/  MOV R0, UR7 ;  /* 0x0000000700007c02 */ /* 0x000fce0008000f00 */
.L_x_159:
[----:B-1----:R1:W3:Y:S02]  /*b860*/  SYNCS.PHASECHK.TRANS64.TRYWAIT P0, [R0+URZ+0x70], R3 ;  /* 0x00007003000075a7 */ /* 0x0022e400080011ff */
[----:B---3--:R-:W-:Y:S05]  /*b870*/  @!P0 NANOSLEEP.SYNCS 0x989680 ;  /* 0x009896800000895d */ /* 0x008fea0003900000 */
[----:B------:R-:W3:Y:S02]  /*b880*/  @!P0 SYNCS.PHASECHK.TRANS64 P0, [R0+URZ+0x70], R3 ;  /* 0x00007003000085a7 */ /* 0x000ee400080010ff */
[----:B---3--:R-:W-:Y:S05]  /*b890*/  @!P0 BRA `(.L_x_159) ;  /* 0xfffffffc00f08947 */ /* 0x008fea000383ffff */
[----:B------:R-:W-:Y:S05]  /*b8a0*/  BRA `(.L_x_160) ;  /* 0xffffff8c00a07947 */ /* 0x000fea000383ffff */
.L_x_79:
[----:B-1----:R-:W-:-:S07]  /*b8b0*/  MOV R0, UR7 ;  /* 0x0000000700007c02 */ /* 0x002fce0008000f00 */
.L_x_161:
[----:B-1----:R1:W3:Y:S02]  /*b8c0*/  SYNCS.PHASECHK.TRANS64.TRYWAIT P0, [R0+URZ+0x78], R3 ;  /* 0x00007803000075a7 */ /* 0x0022e400080011ff */
[----:B---3--:R-:W-:Y:S05]  /*b8d0*/  @!P0 NANOSLEEP.SYNCS 0x989680 ;  /* 0x009896800000895d */ /* 0x008fea0003900000 */
[----:B------:R-:W3:Y:S02]  /*b8e0*/  @!P0 SYNCS.PHASECHK.TRANS64 P0, [R0+URZ+0x78], R3 ;  /* 0x00007803000085a7 */ /* 0x000ee400080010ff */
[----:B---3--:R-:W-:Y:S05]  /*b8f0*/  @!P0 BRA `(.L_x_161) ;  /* 0xfffffffc00f08947 */ /* 0x008fea000383ffff */
[----:B------:R-:W-:Y:S05]  /*b900*/  BRA `(.L_x_162) ;  /* 0xffffff8c00907947 */ /* 0x000fea000383ffff */
.L_x_80:
[----:B-1----:R-:W-:-:S07]  /*b910*/  MOV R0, UR7 ;  /* 0x0000000700007c02 */ /* 0x002fce0008000f00 */
.L_x_163:
[----:B-1----:R1:W3:Y:S02]  /*b920*/  SYNCS.PHASECHK.TRANS64.TRYWAIT P0, [R0+URZ+0x80], R3 ;  /* 0x00008003000075a7 */ /* 0x0022e400080011ff */
[----:B---3--:R-:W-:Y:S05]  /*b930*/  @!P0 NANOSLEEP.SYNCS 0x989680 ;  /* 0x009896800000895d */ /* 0x008fea0003900000 */
[----:B------:R-:W3:Y:S02]  /*b940*/  @!P0 SYNCS.PHASECHK.TRANS64 P0, [R0+URZ+0x80], R3 ;  /* 0x00008003000085a7 */ /* 0x000ee400080010ff */
[----:B---3--:R-:W-:Y:S05]  /*b950*/  @!P0 BRA `(.L_x_163) ;  /* 0xfffffffc00f08947 */ /* 0x008fea000383ffff */
[----:B------:R-:W-:Y:S05]  /*b960*/  BRA `(.L_x_164) ;  /* 0xffffff8c00807947 */ /* 0x000fea000383ffff */
.L_x_82:
[----:B--2---:R2:W4:Y:S02]  /*b970*/  SYNCS.PHASECHK.TRANS64.TRYWAIT P0, [R0+URZ+0xa0], R3 ;  /* 0x0000a003000075a7 */ /* 0x00452400080011ff */
[----:B----4-:R-:W-:Y:S05]  /*b980*/  @!P0 NANOSLEEP.SYNCS 0x989680 ;  /* 0x009896800000895d */ /* 0x010fea0003900000 */
[----:B------:R-:W4:Y:S02]  /*b990*/  @!P0 SYNCS.PHASECHK.TRANS64 P0, [R0+URZ+0xa0], R3 ;  /* 0x0000a003000085a7 */ /* 0x000f2400080010ff */
[----:B----4-:R-:W-:Y:S05]  /*b9a0*/  @!P0 BRA `(.L_x_82) ;  /* 0xfffffffc00f08947 */ /* 0x010fea000383ffff */
[----:B------:R-:W-:Y:S05]  /*b9b0*/  BRA `(.L_x_165) ;  /* 0xffffff90004c7947 */ /* 0x000fea000383ffff */
.L_x_93:
[----:B-1----:R1:W3:Y:S02]  /*b9c0*/  SYNCS.PHASECHK.TRANS64.TRYWAIT P1, [R3+URZ+0x50], R0 ;  /* 0x00005000030075a7 */ /* 0x0022e400080211ff */
[----:B---3--:R-:W-:Y:S05]  /*b9d0*/  @!P1 NANOSLEEP.SYNCS 0x989680 ;  /* 0x009896800000995d */ /* 0x008fea0003900000 */
[----:B------:R-:W3:Y:S02]  /*b9e0*/  @!P1 SYNCS.PHASECHK.TRANS64 P1, [R3+URZ+0x50], R0 ;  /* 0x00005000030095a7 */ /* 0x000ee400080210ff */
[----:B---3--:R-:W-:Y:S05]  /*b9f0*/  @!P1 BRA `(.L_x_93) ;  /* 0xfffffffc00f09947 */ /* 0x008fea000383ffff */
[----:B------:R-:W-:Y:S05]  /*ba00*/  BRA `(.L_x_92) ;  /* 0xffffff9c00747947 */ /* 0x000fea000383ffff */
.L_x_95:
[----:B---3--:R3:W4:Y:S02]  /*ba10*/  SYNCS.PHASECHK.TRANS64.TRYWAIT P0, [R108+URZ+0xc0], R5 ;  /* 0x0000c0056c0075a7 */ /* 0x00872400080011ff */
[----:B----4-:R-:W-:Y:S05]  /*ba20*/  @!P0 NANOSLEEP.SYNCS 0x989680 ;  /* 0x009896800000895d */ /* 0x010fea0003900000 */
[----:B------:R-:W4:Y:S02]  /*ba30*/  @!P0 SYNCS.PHASECHK.TRANS64 P0, [R108+URZ+0xc0], R5 ;  /* 0x0000c0056c0085a7 */ /* 0x000f2400080010ff */
[----:B----4-:R-:W-:Y:S05]  /*ba40*/  @!P0 BRA `(.L_x_95) ;  /* 0xfffffffc00f08947 */ /* 0x010fea000383ffff */
[----:B------:R-:W-:Y:S05]  /*ba50*/  BRA `(.L_x_94) ;  /* 0xffffff9c00d07947 */ /* 0x000fea000383ffff */
.L_x_103:
[----:B--2---:R2:W3:Y:S02]  /*ba60*/  SYNCS.PHASECHK.TRANS64.TRYWAIT P0, [R118+URZ+0x50], R3 ;  /* 0x00005003760075a7 */ /* 0x0044e400080011ff */
[----:B---3--:R-:W-:Y:S05]  /*ba70*/  @!P0 NANOSLEEP.SYNCS 0x989680 ;  /* 0x009896800000895d */ /* 0x008fea0003900000 */
[----:B------:R-:W3:Y:S02]  /*ba80*/  @!P0 SYNCS.PHASECHK.TRANS64 P0, [R118+URZ+0x50], R3 ;  /* 0x00005003760085a7 */ /* 0x000ee400080010ff */
[----:B---3--:R-:W-:Y:S05]  /*ba90*/  @!P0 BRA `(.L_x_103) ;  /* 0xfffffffc00f08947 */ /* 0x008fea000383ffff */
[----:B------:R-:W-:Y:S05]  /*baa0*/  BRA `(.L_x_102) ;  /* 0xffffffb000d47947 */ /* 0x000fea000383ffff */
.L_x_111:
[----:B--2---:R2:W3:Y:S02]  /*bab0*/  SYNCS.PHASECHK.TRANS64.TRYWAIT P0, [R0+URZ+0x50], R7 ;  /* 0x00005007000075a7 */ /* 0x0044e400080011ff */
[----:B---3--:R-:W-:Y:S05]  /*bac0*/  @!P0 NANOSLEEP.SYNCS 0x989680 ;  /* 0x009896800000895d */ /* 0x008fea0003900000 */
[----:B------:R-:W3:Y:S02]  /*bad0*/  @!P0 SYNCS.PHASECHK.TRANS64 P0, [R0+URZ+0x50], R7 ;  /* 0x00005007000085a7 */ /* 0x000ee400080010ff */
[----:B---3--:R-:W-:Y:S05]  /*bae0*/  @!P0 BRA `(.L_x_111) ;  /* 0xfffffffc00f08947 */ /* 0x008fea000383ffff */
[----:B------:R-:W-:Y:S05]  /*baf0*/  BRA `(.L_x_110) ;  /* 0xffffffc800287947 */ /* 0x000fea000383ffff */
.L_x_119:
[----:B--2---:R2:W3:Y:S02]  /*bb00*/  SYNCS.PHASECHK.TRANS64.TRYWAIT P0, [R0+URZ+0x50], R5 ;  /* 0x00005005000075a7 */ /* 0x0044e400080011ff */
[----:B---3--:R-:W-:Y:S05]  /*bb10*/  @!P0 NANOSLEEP.SYNCS 0x989680 ;  /* 0x009896800000895d */ /* 0x008fea0003900000 */
[----:B------:R-:W3:Y:S02]  /*bb20*/  @!P0 SYNCS.PHASECHK.TRANS64 P0, [R0+URZ+0x50], R5 ;  /* 0x00005005000085a7 */ /* 0x000ee400080010ff */
[----:B---3--:R-:W-:Y:S05]  /*bb30*/  @!P0 BRA `(.L_x_119) ;  /* 0xfffffffc00f08947 */ /* 0x008fea000383ffff */
[----:B------:R-:W-:Y:S05]  /*bb40*/  BRA `(.L_x_118) ;  /* 0xffffffdc00887947 */ /* 0x000fea000383ffff */
        .weak           $__internal_0_$__cuda_sm10x_tcgen05_guardrail_trap_col_being_dealloced_not_returned_by_alloc
        .type           $__internal_0_$__cuda_sm10x_tcgen05_guardrail_trap_col_being_dealloced_not_returned_by_alloc,@function
        .size           $__internal_0_$__cuda_sm10x_tcgen05_guardrail_trap_col_being_dealloced_not_returned_by_alloc,($__internal_1_$__cuda_sm10x_tcgen05_guardrail_trap_phase_invalid_during_alloc - $__internal_0_$__cuda_sm10x_tcgen05_guardrail_trap_col_being_dealloced_not_returned_by_alloc)
$__internal_0_$__cuda_sm10x_tcgen05_guardrail_trap_col_being_dealloced_not_returned_by_alloc:
[----:B------:R-:W-:Y:S05]  /*bb50*/  BPT.TRAP 0x1 ;  /* 0x000000040000795c */ /* 0x000fea0000300000 */
[----:B------:R-:W-:-:S04]  /*bb60*/  HFMA2 R3, -RZ, RZ, 0, 0 ;  /* 0x00000000ff037431 */ /* 0x000fc800000001ff */
[----:B------:R-:W-:Y:S05]  /*bb70*/  RET.REL.NODEC R2 `(_ZN7cutlass13device_kernelINS_4gemm6kernel13GemmUniversalIN4cute5tupleIJiiiiEEENS1_10collective13CollectiveMmaINS1_35MainloopSm100TmaUmmaWarpSpecializedILi5ELi2ELi2ENS5_IJNS4_1CILi1EEESB_SB_EEEEENS5_IJNSA_ILi128EEENSA_ILi256EEENSA_ILi32EEEEEEaNS5_IJlSB_lEEEaSI_NS4_8TiledMMAINS4_8MMA_AtomIJNS4_15SM100_MMA_S8_SSIaaiLi128ELi256ELNS4_4UMMA5MajorE0ELSN_0ELNSM_8SaturateE0EEEEEENS4_6LayoutISC_NS5_IJNSA_ILi0EEESS_SS_EEEEENS5_IJNS4_10UnderscoreESV_SV_EEEEENS4_13SM90_TMA_LOADENS4_14ComposedLayoutINS4_7SwizzleILi1ELi4ELi3EEENS4_18smem_ptr_flag_bitsILi8EEENSR_INS5_IJNSA_ILi8EEESG_EEENS5_IJSG_SB_EEEEEEEvNS4_8identityESY_S18_vS19_EENS_8epilogue10collective18CollectiveEpilogueINS1B_23Sm100TmaWarpSpecializedILi4ELi2ELi64ELb0ELb0EEEJSH_NS5_IJNSR_ISE_SB_EENSR_INSA_ILi64EEESB_EEEEEaSI_aSI_NS1B_6fusion15FusionCallbacksIS1F_NS1K_17LinearCombinationIaiaiLNS_15FloatRoundStyleE2EEESH_S1J_JEEENS4_5SM1004TMEM4LOAD26SM100_TMEM_LOAD_32dp32b64xESY_NSZ_INS10_ILi2ELi4ELi3EEES13_NSR_INS5_IJS14_S1H_EEENS5_IJS1H_SB_EEEEEEENS4_39AutoVectorizingCopyWithAssumedAlignmentILi128EEENS4_14SM90_TMA_STOREES1Y_S20_S20_EEEvvEEEEvNT_6ParamsE) ;  /* 0xffffff4402207950 */ /* 0x000fea0003c3ffff */
        .weak           $__internal_1_$__cuda_sm10x_tcgen05_guardrail_trap_phase_invalid_during_alloc
        .type           $__internal_1_$__cuda_sm10x_tcgen05_guardrail_trap_phase_invalid_during_alloc,@function
        .size           $__internal_1_$__cuda_sm10x_tcgen05_guardrail_trap_phase_invalid_during_alloc,($__internal_2_$__cuda_sm10x_tcgen05_guardrail_trap_unallocated_columns_being_dealloced - $__internal_1_$__cuda_sm10x_tcgen05_guardrail_trap_phase_invalid_during_alloc)
$__internal_1_$__cuda_sm10x_tcgen05_guardrail_trap_phase_invalid_during_alloc:
[----:B------:R-:W-:Y:S05]  /*bb80*/  BPT.TRAP 0x1 ;  /* 0x000000040000795c */ /* 0x000fea0000300000 */
[----:B------:R-:W-:-:S04]  /*bb90*/  MOV R3, 0x0 ;  /* 0x0000000000037802 */ /* 0x000fc80000000f00 */
[----:B------:R-:W-:Y:S05]  /*bba0*/  RET.REL.NODEC R2 `(_ZN7cutlass13device_kernelINS_4gemm6kernel13GemmUniversalIN4cute5tupleIJiiiiEEENS1_10collective13CollectiveMmaINS1_35MainloopSm100TmaUmmaWarpSpecializedILi5ELi2ELi2ENS5_IJNS4_1CILi1EEESB_SB_EEEEENS5_IJNSA_ILi128EEENSA_ILi256EEENSA_ILi32EEEEEEaNS5_IJlSB_lEEEaSI_NS4_8TiledMMAINS4_8MMA_AtomIJNS4_15SM100_MMA_S8_SSIaaiLi128ELi256ELNS4_4UMMA5MajorE0ELSN_0ELNSM_8SaturateE0EEEEEENS4_6LayoutISC_NS5_IJNSA_ILi0EEESS_SS_EEEEENS5_IJNS4_10UnderscoreESV_SV_EEEEENS4_13SM90_TMA_LOADENS4_14ComposedLayoutINS4_7SwizzleILi1ELi4ELi3EEENS4_18smem_ptr_flag_bitsILi8EEENSR_INS5_IJNSA_ILi8EEESG_EEENS5_IJSG_SB_EEEEEEEvNS4_8identityESY_S18_vS19_EENS_8epilogue10collective18CollectiveEpilogueINS1B_23Sm100TmaWarpSpecializedILi4ELi2ELi64ELb0ELb0EEEJSH_NS5_IJNSR_ISE_SB_EENSR_INSA_ILi64EEESB_EEEEEaSI_aSI_NS1B_6fusion15FusionCallbacksIS1F_NS1K_17LinearCombinationIaiaiLNS_15FloatRoundStyleE2EEESH_S1J_JEEENS4_5SM1004TMEM4LOAD26SM100_TMEM_LOAD_32dp32b64xESY_NSZ_INS10_ILi2ELi4ELi3EEES13_NSR_INS5_IJS14_S1H_EEENS5_IJS1H_SB_EEEEEEENS4_39AutoVectorizingCopyWithAssumedAlignmentILi128EEENS4_14SM90_TMA_STOREES1Y_S20_S20_EEEvvEEEEvNT_6ParamsE) ;  /* 0xffffff4402147950 */ /* 0x000fea0003c3ffff */
        .weak           $__internal_2_$__cuda_sm10x_tcgen05_guardrail_trap_unallocated_columns_being_dealloced
        .type           $__internal_2_$__cuda_sm10x_tcgen05_guardrail_trap_unallocated_columns_being_dealloced,@function
        .size           $__internal_2_$__cuda_sm10x_tcgen05_guardrail_trap_unallocated_columns_being_dealloced,(.L_x_167 - $__internal_2_$__cuda_sm10x_tcgen05_guardrail_trap_unallocated_columns_being_dealloced)
$__internal_2_$__cuda_sm10x_tcgen05_guardrail_trap_unallocated_columns_being_dealloced:
[----:B------:R-:W-:Y:S05]  /*bbb0*/  BPT.TRAP 0x1 ;  /* 0x000000040000795c */ /* 0x000fea0000300000 */
[----:B------:R-:W-:-:S04]  /*bbc0*/  HFMA2 R3, -RZ, RZ, 0, 0 ;  /* 0x00000000ff037431 */ /* 0x000fc800000001ff */
[----:B------:R-:W-:Y:S05]  /*bbd0*/  RET.REL.NODEC R2 `(_ZN7cutlass13device_kernelINS_4gemm6kernel13GemmUniversalIN4cute5tupleIJiiiiEEENS1_10collective13CollectiveMmaINS1_35MainloopSm100TmaUmmaWarpSpecializedILi5ELi2ELi2ENS5_IJNS4_1CILi1EEESB_SB_EEEEENS5_IJNSA_ILi128EEENSA_ILi256EEENSA_ILi32EEEEEEaNS5_IJlSB_lEEEaSI_NS4_8TiledMMAINS4_8MMA_AtomIJNS4_15SM100_MMA_S8_SSIaaiLi128ELi256ELNS4_4UMMA5MajorE0ELSN_0ELNSM_8SaturateE0EEEEEENS4_6LayoutISC_NS5_IJNSA_ILi0EEESS_SS_EEEEENS5_IJNS4_10UnderscoreESV_SV_EEEEENS4_13SM90_TMA_LOADENS4_14ComposedLayoutINS4_7SwizzleILi1ELi4ELi3EEENS4_18smem_ptr_flag_bitsILi8EEENSR_INS5_IJNSA_ILi8EEESG_EEENS5_IJSG_SB_EEEEEEEvNS4_8identityESY_S18_vS19_EENS_8epilogue10collective18CollectiveEpilogueINS1B_23Sm100TmaWarpSpecializedILi4ELi2ELi64ELb0ELb0EEEJSH_NS5_IJNSR_ISE_SB_EENSR_INSA_ILi64EEESB_EEEEEaSI_aSI_NS1B_6fusion15FusionCallbacksIS1F_NS1K_17LinearCombinationIaiaiLNS_15FloatRoundStyleE2EEESH_S1J_JEEENS4_5SM1004TMEM4LOAD26SM100_TMEM_LOAD_32dp32b64xESY_NSZ_INS10_ILi2ELi4ELi3EEES13_NSR_INS5_IJS14_S1H_EEENS5_IJS1H_SB_EEEEEEENS4_39AutoVectorizingCopyWithAssumedAlignmentILi128EEENS4_14SM90_TMA_STOREES1Y_S20_S20_EEEvvEEEEvNT_6ParamsE) ;  /* 0xffffff4402087950 */ /* 0x000fea0003c3ffff */
.L_x_166:
[----:B------:R-:W-:-:S00]  /*bbe0*/  BRA `(.L_x_166) ;  /* 0xfffffffc00fc7947 */ /* 0x000fc0000383ffff */
[----:B------:R-:W-:-:S00]  /*bbf0*/  NOP ;  /* 0x0000000000007918 */ /* 0x000fc00000000000 */
        /* <DEDUP_REMOVED lines=8> */
.L_x_167:


//--------------------- .nv.global.init           --------------------------
	.section	.nv.global.init,"aw",@progbits
.nv.global.init:
	.type		$str$27,@object
	.size		$str$27,($str$28 - $str$27)
$str$27:
        /*0000*/ 	.byte	0x28, 0x61, 0x64, 0x64, 0x72, 0x65, 0x73, 0x73, 0x20, 0x26, 0x20, 0x6d, 0x61, 0x73, 0x6b, 0x29
        /*0010*/ 	.byte	0x20, 0x3d, 0x3d, 0x20, 0x30, 0x00
	.type		$str$28,@object
	.size		$str$28,($str$26 - $str$28)
$str$28:
        /*0016*/ 	.byte	0x2f, 0x74, 0x6d, 0x70, 0x2f, 0x63, 0x75, 0x74, 0x6c, 0x61, 0x73, 0x73, 0x5f, 0x73, 0x77, 0x65
        /*0026*/ 	.byte	0x65, 0x70, 0x5f, 0x73, 0x72, 0x63, 0x2f, 0x69, 0x6e, 0x63, 0x6c, 0x75, 0x64, 0x65, 0x2f, 0x63
        /*0036*/ 	.byte	0x75, 0x74, 0x65, 0x2f, 0x70, 0x6f, 0x69, 0x6e, 0x74, 0x65, 0x72, 0x5f, 0x66, 0x6c, 0x61, 0x67
        /*0046*/ 	.byte	0x67, 0x65, 0x64, 0x2e, 0x68, 0x70, 0x70, 0x00
	.type		$str$26,@object
	.size		$str$26,($str$25 - $str$26)
$str$26:
        /*004e*/ 	.byte	0x2f, 0x74, 0x6d, 0x70, 0x2f, 0x63, 0x75, 0x74, 0x6c, 0x61, 0x73, 0x73, 0x5f, 0x73, 0x77, 0x65
        /*005e*/ 	.byte	0x65, 0x70, 0x5f, 0x73, 0x72, 0x63, 0x2f, 0x69, 0x6e, 0x63, 0x6c, 0x75, 0x64, 0x65, 0x2f, 0x63
        /*006e*/ 	.byte	0x75, 0x74, 0x65, 0x2f, 0x61, 0x74, 0x6f, 0x6d, 0x2f, 0x63, 0x6f, 0x70, 0x79, 0x5f, 0x74, 0x72
        /*007e*/ 	.byte	0x61, 0x69, 0x74, 0x73, 0x5f, 0x73, 0x6d, 0x31, 0x30, 0x30, 0x2e, 0x68, 0x70, 0x70, 0x00
	.type		$str$25,@object
	.size		$str$25,(__unnamed_1 - $str$25)
$str$25:
        /*008d*/ 	.byte	0x28, 0x28, 0x75, 0x69, 0x6e, 0x74, 0x33, 0x32, 0x5f, 0x74, 0x28, 0x74, 0x68, 0x72, 0x65, 0x61
        /*009d*/ 	.byte	0x64, 0x49, 0x64, 0x78, 0x2e, 0x78, 0x29, 0x20, 0x2f, 0x20, 0x33, 0x32, 0x29, 0x20, 0x25, 0x20
        /*00ad*/ 	.byte	0x34, 0x29, 0x20, 0x3d, 0x3d, 0x20, 0x28, 0x28, 0x28, 0x74, 0x6d, 0x65, 0x6d, 0x5f, 0x61, 0x64
        /*00bd*/ 	.byte	0x64, 0x72, 0x20, 0x3e, 0x3e, 0x20, 0x31, 0x36, 0x29, 0x20, 0x2f, 0x20, 0x33, 0x32, 0x29, 0x20
        /*00cd*/ 	.byte	0x25, 0x20, 0x34, 0x29, 0x00
	.type		__unnamed_1,@object
	.size		__unnamed_1,(__unnamed_2 - __unnamed_1)
__unnamed_1:
        /*00d2*/ 	.byte	0x61, 0x75, 0x74, 0x6f, 0x20, 0x63, 0x75, 0x74, 0x65, 0x3a, 0x3a, 0x61, 0x73, 0x5f, 0x70, 0x6f
        /* <DEDUP_REMOVED lines=24> */
        /*0262*/ 	.byte	0x5d, 0x00
	.type		__unnamed_2,@object
	.size		__unnamed_2,(__unnamed_3 - __unnamed_2)
__unnamed_2:
        /* <DEDUP_REMOVED lines=26> */
	.type		__unnamed_3,@object
	.size		__unnamed_3,(.L_3 - __unnamed_3)
__unnamed_3:
        /* <DEDUP_REMOVED lines=42> */
        /*0696*/ 	.byte	0x43, 0x3c, 0x30, 0x3e, 0x3e, 0x3e, 0x3e, 0x5d, 0x00
.L_3:


//--------------------- .nv.shared._ZN7cutlass13device_kernelINS_4gemm6kernel13GemmUniversalIN4cute5tupleIJiiiiEEENS1_10collective13CollectiveMmaINS1_35MainloopSm100TmaUmmaWarpSpecializedILi5ELi2ELi2ENS5_IJNS4_1CILi1EEESB_SB_EEEEENS5_IJNSA_ILi128EEENSA_ILi256EEENSA_ILi32EEEEEEaNS5_IJlSB_lEEEaSI_NS4_8TiledMMAINS4_8MMA_AtomIJNS4_15SM100_MMA_S8_SSIaaiLi128ELi256ELNS4_4UMMA5MajorE0ELSN_0ELNSM_8SaturateE0EEEEEENS4_6LayoutISC_NS5_IJNSA_ILi0EEESS_SS_EEEEENS5_IJNS4_10UnderscoreESV_SV_EEEEENS4_13SM90_TMA_LOADENS4_14ComposedLayoutINS4_7SwizzleILi1ELi4ELi3EEENS4_18smem_ptr_flag_bitsILi8EEENSR_INS5_IJNSA_ILi8EEESG_EEENS5_IJSG_SB_EEEEEEEvNS4_8identityESY_S18_vS19_EENS_8epilogue10collective18CollectiveEpilogueINS1B_23Sm100TmaWarpSpecializedILi4ELi2ELi64ELb0ELb0EEEJSH_NS5_IJNSR_ISE_SB_EENSR_INSA_ILi64EEESB_EEEEEaSI_aSI_NS1B_6fusion15FusionCallbacksIS1F_NS1K_17LinearCombinationIaiaiLNS_15FloatRoundStyleE2EEESH_S1J_JEEENS4_5SM1004TMEM4LOAD26SM100_TMEM_LOAD_32dp32b64xESY_NSZ_INS10_ILi2ELi4ELi3EEES13_NSR_INS5_IJS14_S1H_EEENS5_IJS1H_SB_EEEEEEENS4_39AutoVectorizingCopyWithAssumedAlignmentILi128EEENS4_14SM90_TMA_STOREES1Y_S20_S20_EEEvvEEEEvNT_6ParamsE --------------------------
	.section	.nv.shared._ZN7cutlass13device_kernelINS_4gemm6kernel13GemmUniversalIN4cute5tupleIJiiiiEEENS1_10collective13CollectiveMmaINS1_35MainloopSm100TmaUmmaWarpSpecializedILi5ELi2ELi2ENS5_IJNS4_1CILi1EEESB_SB_EEEEENS5_IJNSA_ILi128EEENSA_ILi256EEENSA_ILi32EEEEEEaNS5_IJlSB_lEEEaSI_NS4_8TiledMMAINS4_8MMA_AtomIJNS4_15SM100_MMA_S8_SSIaaiLi128ELi256ELNS4_4UMMA5MajorE0ELSN_0ELNSM_8SaturateE0EEEEEENS4_6LayoutISC_NS5_IJNSA_ILi0EEESS_SS_EEEEENS5_IJNS4_10UnderscoreESV_SV_EEEEENS4_13SM90_TMA_LOADENS4_14ComposedLayoutINS4_7SwizzleILi1ELi4ELi3EEENS4_18smem_ptr_flag_bitsILi8EEENSR_INS5_IJNSA_ILi8EEESG_EEENS5_IJSG_SB_EEEEEEEvNS4_8identityESY_S18_vS19_EENS_8epilogue10collective18CollectiveEpilogueINS1B_23Sm100TmaWarpSpecializedILi4ELi2ELi64ELb0ELb0EEEJSH_NS5_IJNSR_ISE_SB_EENSR_INSA_ILi64EEESB_EEEEEaSI_aSI_NS1B_6fusion15FusionCallbacksIS1F_NS1K_17LinearCombinationIaiaiLNS_15FloatRoundStyleE2EEESH_S1J_JEEENS4_5SM1004TMEM4LOAD26SM100_TMEM_LOAD_32dp32b64xESY_NSZ_INS10_ILi2ELi4ELi3EEES13_NSR_INS5_IJS14_S1H_EEENS5_IJS1H_SB_EEEEEEENS4_39AutoVectorizingCopyWithAssumedAlignmentILi128EEENS4_14SM90_TMA_STOREES1Y_S20_S20_EEEvvEEEEvNT_6ParamsE,"aw",@nobits
	.sectionflags	@""
	.align	16
	.zero		1024


//--------------------- .nv.shared.reserved.0     --------------------------
	.section	.nv.shared.reserved.0,"aw",@nobits
	.weak		__nv_reservedSMEM_offset_0_alias
	.size		__nv_reservedSMEM_offset_0_alias, 0, 64
	.other		__nv_reservedSMEM_offset_0_alias,@"STO_CUDA_RESERVED_SHARED STV_DEFAULT"
__nv_reservedSMEM_offset_0_alias:
	.zero		0
.nv.shared.reserved.0:
	.zero		64
	.weak		__nv_reservedSMEM_tcgen05_partition
	.type		__nv_reservedSMEM_tcgen05_partition,@object
	.size		__nv_reservedSMEM_tcgen05_partition,(.L_0 - __nv_reservedSMEM_tcgen05_partition)
__nv_reservedSMEM_tcgen05_partition:
	.zero		32
.L_0:


//--------------------- .nv.global                --------------------------
	.section	.nv.global,"aw",@nobits
.nv.global:
	.type		_ZN40_INTERNAL_9ba0341e_4_k_cu_d8bf3728_101884cute1_E,@object
	.size		_ZN40_INTERNAL_9ba0341e_4_k_cu_d8bf3728_101884cute1_E,(_ZN40_INTERNAL_9ba0341e_4_k_cu_d8bf3728_101884cuda3std3__45__cpo6cbeginE - _ZN40_INTERNAL_9ba0341e_4_k_cu_d8bf3728_101884cute1_E)
_ZN40_INTERNAL_9ba0341e_4_k_cu_d8bf3728_101884cute1_E:
	.zero		1
	.type		_ZN40_INTERNAL_9ba0341e_4_k_cu_d8bf3728_101884cuda3std3__45__cpo6cbeginE,@object
	.size		_ZN40_INTERNAL_9ba0341e_4_k_cu_d8bf3728_101884cuda3std3__45__cpo6cbeginE,(_ZN40_INTERNAL_9ba0341e_4_k_cu_d8bf3728_101884cuda3std3__48in_placeE - _ZN40_INTERNAL_9ba0341e_4_k_cu_d8bf3728_101884cuda3std3__45__cpo6cbeginE)
_ZN40_INTERNAL_9ba0341e_4_k_cu_d8bf3728_101884cuda3std3__45__cpo6cbeginE:
	.zero		1
	.type		_ZN40_INTERNAL_9ba0341e_4_k_cu_d8bf3728_101884cuda3std3__48in_placeE,@object
	.size		_ZN40_INTERNAL_9ba0341e_4_k_cu_d8bf3728_101884cuda3std3__48in_placeE,(_ZN40_INTERNAL_9ba0341e_4_k_cu_d8bf3728_101884cuda3std6ranges3__45__cpo9iter_moveE - _ZN40_INTERNAL_9ba0341e_4_k_cu_d8bf3728_101884cuda3std3__48in_placeE)
_ZN40_INTERNAL_9ba0341e_4_k_cu_d8bf3728_101884cuda3std3__48in_placeE:
	.zero		1
	.type		_ZN40_INTERNAL_9ba0341e_4_k_cu_d8bf3728_101884cuda3std6ranges3__45__cpo9iter_moveE,@object
	.size		_ZN40_INTERNAL_9ba0341e_4_k_cu_d8bf3728_101884cuda3std6ranges3__45__cpo9iter_moveE,(_ZN40_INTERNAL_9ba0341e_4_k_cu_d8bf3728_101884cuda3std3__45__cpo5beginE - _ZN40_INTERNAL_9ba0341e_4_k_cu_d8bf3728_101884cuda3std6ranges3__45__cpo9iter_moveE)
_ZN40_INTERNAL_9ba0341e_4_k_cu_d8bf3728_101884cuda3std6ranges3__45__cpo9iter_moveE:
	.zero		1
	.type		_ZN40_INTERNAL_9ba0341e_4_k_cu_d8bf3728_101884cuda3std3__45__cpo5beginE,@object
	.size		_ZN40_INTERNAL_9ba0341e_4_k_cu_d8bf3728_101884cuda3std3__45__cpo5beginE,(_ZN40_INTERNAL_9ba0341e_4_k_cu_d8bf3728_101884cuda3std3__442_GLOBAL__N__9ba0341e_4_k_cu_d8bf3728_101886ignoreE - _ZN40_INTERNAL_9ba0341e_4_k_cu_d8bf3728_101884cuda3std3__45__cpo5beginE)
_ZN40_INTERNAL_9ba0341e_4_k_cu_d8bf3728_101884cuda3std3__45__cpo5beginE:
	.zero		1
	.type		_ZN40_INTERNAL_9ba0341e_4_k_cu_d8bf3728_101884cuda3std3__442_GLOBAL__N__9ba0341e_4_k_cu_d8bf3728_101886ignoreE,@object
	.size		_ZN40_INTERNAL_9ba0341e_4_k_cu_d8bf3728_101884cuda3std3__442_GLOBAL__N__9ba0341e_4_k_cu_d8bf3728_101886ignoreE,(_ZN40_INTERNAL_9ba0341e_4_k_cu_d8bf3728_101884cute7productE - _ZN40_INTERNAL_9ba0341e_4_k_cu_d8bf3728_101884cuda3std3__442_GLOBAL__N__9ba0341e_4_k_cu_d8bf3728_101886ignoreE)
_ZN40_INTERNAL_9ba0341e_4_k_cu_d8bf3728_101884cuda3std3__442_GLOBAL__N__9ba0341e_4_k_cu_d8bf3728_101886ignoreE:
	.zero		1
	.type		_ZN40_INTERNAL_9ba0341e_4_k_cu_d8bf3728_101884cute7productE,@object
	.size		_ZN40_INTERNAL_9ba0341e_4_k_cu_d8bf3728_101884cute7productE,(_ZN40_INTERNAL_9ba0341e_4_k_cu_d8bf3728_101884cuda3std3__45__cpo3endE - _ZN40_INTERNAL_9ba0341e_4_k_cu_d8bf3728_101884cute7productE)
_ZN40_INTERNAL_9ba0341e_4_k_cu_d8bf3728_101884cute7productE:
	.zero		1
	.type		_ZN40_INTERNAL_9ba0341e_4_k_cu_d8bf3728_101884cuda3std3__45__cpo3endE,@object
	.size		_ZN40_INTERNAL_9ba0341e_4_k_cu_d8bf3728_101884cuda3std3__45__cpo3endE,(_ZN40_INTERNAL_9ba0341e_4_k_cu_d8bf3728_101884cuda3std3__419piecewise_constructE - _ZN40_INTERNAL_9ba0341e_4_k_cu_d8bf3728_101884cuda3std3__45__cpo3endE)
_ZN40_INTERNAL_9ba0341e_4_k_cu_d8bf3728_101884cuda3std3__45__cpo3endE:
	.zero		1
	.type		_ZN40_INTERNAL_9ba0341e_4_k_cu_d8bf3728_101884cuda3std3__419piecewise_constructE,@object
	.size		_ZN40_INTERNAL_9ba0341e_4_k_cu_d8bf3728_101884cuda3std3__419piecewise_constructE,(_ZN40_INTERNAL_9ba0341e_4_k_cu_d8bf3728_101884cuda3std3__45__cpo4cendE - _ZN40_INTERNAL_9ba0341e_4_k_cu_d8bf3728_101884cuda3std3__419piecewise_constructE)
_ZN40_INTERNAL_9ba0341e_4_k_cu_d8bf3728_101884cuda3std3__419piecewise_constructE:
	.zero		1
	.type		_ZN40_INTERNAL_9ba0341e_4_k_cu_d8bf3728_101884cuda3std3__45__cpo4cendE,@object
	.size		_ZN40_INTERNAL_9ba0341e_4_k_cu_d8bf3728_101884cuda3std3__45__cpo4cendE,(_ZN40_INTERNAL_9ba0341e_4_k_cu_d8bf3728_101884cuda3std6ranges3__45__cpo4swapE - _ZN40_INTERNAL_9ba0341e_4_k_cu_d8bf3728_101884cuda3std3__45__cpo4cendE)
_ZN40_INTERNAL_9ba0341e_4_k_cu_d8bf3728_101884cuda3std3__45__cpo4cendE:
	.zero		1
	.type		_ZN40_INTERNAL_9ba0341e_4_k_cu_d8bf3728_101884cuda3std6ranges3__45__cpo4swapE,@object
	.size		_ZN40_INTERNAL_9ba0341e_4_k_cu_d8bf3728_101884cuda3std6ranges3__45__cpo4swapE,(.L_11 - _ZN40_INTERNAL_9ba0341e_4_k_cu_d8bf3728_101884cuda3std6ranges3__45__cpo4swapE)
_ZN40_INTERNAL_9ba0341e_4_k_cu_d8bf3728_101884cuda3std6ranges3__45__cpo4swapE:
	.zero		1
.L_11:


//--------------------- .nv.constant0._ZN7cutlass13device_kernelINS_4gemm6kernel13GemmUniversalIN4cute5tupleIJiiiiEEENS1_10collective13CollectiveMmaINS1_35MainloopSm100TmaUmmaWarpSpecializedILi5ELi2ELi2ENS5_IJNS4_1CILi1EEESB_SB_EEEEENS5_IJNSA_ILi128EEENSA_ILi256EEENSA_ILi32EEEEEEaNS5_IJlSB_lEEEaSI_NS4_8TiledMMAINS4_8MMA_AtomIJNS4_15SM100_MMA_S8_SSIaaiLi128ELi256ELNS4_4UMMA5MajorE0ELSN_0ELNSM_8SaturateE0EEEEEENS4_6LayoutISC_NS5_IJNSA_ILi0EEESS_SS_EEEEENS5_IJNS4_10UnderscoreESV_SV_EEEEENS4_13SM90_TMA_LOADENS4_14ComposedLayoutINS4_7SwizzleILi1ELi4ELi3EEENS4_18smem_ptr_flag_bitsILi8EEENSR_INS5_IJNSA_ILi8EEESG_EEENS5_IJSG_SB_EEEEEEEvNS4_8identityESY_S18_vS19_EENS_8epilogue10collective18CollectiveEpilogueINS1B_23Sm100TmaWarpSpecializedILi4ELi2ELi64ELb0ELb0EEEJSH_NS5_IJNSR_ISE_SB_EENSR_INSA_ILi64EEESB_EEEEEaSI_aSI_NS1B_6fusion15FusionCallbacksIS1F_NS1K_17LinearCombinationIaiaiLNS_15FloatRoundStyleE2EEESH_S1J_JEEENS4_5SM1004TMEM4LOAD26SM100_TMEM_LOAD_32dp32b64xESY_NSZ_INS10_ILi2ELi4ELi3EEES13_NSR_INS5_IJS14_S1H_EEENS5_IJS1H_SB_EEEEEEENS4_39AutoVectorizingCopyWithAssumedAlignmentILi128EEENS4_14SM90_TMA_STOREES1Y_S20_S20_EEEvvEEEEvNT_6ParamsE --------------------------
	.section	.nv.constant0._ZN7cutlass13device_kernelINS_4gemm6kernel13GemmUniversalIN4cute5tupleIJiiiiEEENS1_10collective13CollectiveMmaINS1_35MainloopSm100TmaUmmaWarpSpecializedILi5ELi2ELi2ENS5_IJNS4_1CILi1EEESB_SB_EEEEENS5_IJNSA_ILi128EEENSA_ILi256EEENSA_ILi32EEEEEEaNS5_IJlSB_lEEEaSI_NS4_8TiledMMAINS4_8MMA_AtomIJNS4_15SM100_MMA_S8_SSIaaiLi128ELi256ELNS4_4UMMA5MajorE0ELSN_0ELNSM_8SaturateE0EEEEEENS4_6LayoutISC_NS5_IJNSA_ILi0EEESS_SS_EEEEENS5_IJNS4_10UnderscoreESV_SV_EEEEENS4_13SM90_TMA_LOADENS4_14ComposedLayoutINS4_7SwizzleILi1ELi4ELi3EEENS4_18smem_ptr_flag_bitsILi8EEENSR_INS5_IJNSA_ILi8EEESG_EEENS5_IJSG_SB_EEEEEEEvNS4_8identityESY_S18_vS19_EENS_8epilogue10collective18CollectiveEpilogueINS1B_23Sm100TmaWarpSpecializedILi4ELi2ELi64ELb0ELb0EEEJSH_NS5_IJNSR_ISE_SB_EENSR_INSA_ILi64EEESB_EEEEEaSI_aSI_NS1B_6fusion15FusionCallbacksIS1F_NS1K_17LinearCombinationIaiaiLNS_15FloatRoundStyleE2EEESH_S1J_JEEENS4_5SM1004TMEM4LOAD26SM100_TMEM_LOAD_32dp32b64xESY_NSZ_INS10_ILi2ELi4ELi3EEES13_NSR_INS5_IJS14_S1H_EEENS5_IJS1H_SB_EEEEEEENS4_39AutoVectorizingCopyWithAssumedAlignmentILi128EEENS4_14SM90_TMA_STOREES1Y_S20_S20_EEEvvEEEEvNT_6ParamsE,"a",@progbits
	.sectionflags	@""
	.align	4
.nv.constant0._ZN7cutlass13device_kernelINS_4gemm6kernel13GemmUniversalIN4cute5tupleIJiiiiEEENS1_10collective13CollectiveMmaINS1_35MainloopSm100TmaUmmaWarpSpecializedILi5ELi2ELi2ENS5_IJNS4_1CILi1EEESB_SB_EEEEENS5_IJNSA_ILi128EEENSA_ILi256EEENSA_ILi32EEEEEEaNS5_IJlSB_lEEEaSI_NS4_8TiledMMAINS4_8MMA_AtomIJNS4_15SM100_MMA_S8_SSIaaiLi128ELi256ELNS4_4UMMA5MajorE0ELSN_0ELNSM_8SaturateE0EEEEEENS4_6LayoutISC_NS5_IJNSA_ILi0EEESS_SS_EEEEENS5_IJNS4_10UnderscoreESV_SV_EEEEENS4_13SM90_TMA_LOADENS4_14ComposedLayoutINS4_7SwizzleILi1ELi4ELi3EEENS4_18smem_ptr_flag_bitsILi8EEENSR_INS5_IJNSA_ILi8EEESG_EEENS5_IJSG_SB_EEEEEEEvNS4_8identityESY_S18_vS19_EENS_8epilogue10collective18CollectiveEpilogueINS1B_23Sm100TmaWarpSpecializedILi4ELi2ELi64ELb0ELb0EEEJSH_NS5_IJNSR_ISE_SB_EENSR_INSA_ILi64EEESB_EEEEEaSI_aSI_NS1B_6fusion15FusionCallbacksIS1F_NS1K_17LinearCombinationIaiaiLNS_15FloatRoundStyleE2EEESH_S1J_JEEENS4_5SM1004TMEM4LOAD26SM100_TMEM_LOAD_32dp32b64xESY_NSZ_INS10_ILi2ELi4ELi3EEES13_NSR_INS5_IJS14_S1H_EEENS5_IJS1H_SB_EEEEEEENS4_39AutoVectorizingCopyWithAssumedAlignmentILi128EEENS4_14SM90_TMA_STOREES1Y_S20_S20_EEEvvEEEEvNT_6ParamsE:
	.zero		2944


//--------------------- SYMBOLS --------------------------

	.type		.nv.reservedSmem.offset0,@object
	.size		.nv.reservedSmem.offset0,0x4
	.type		.nv.reservedSmem.cap,@object
	.size		.nv.reservedSmem.cap,0x4
	.type		__assertfail,@function
